	.headerflags	@"EF_CUDA_TEXMODE_UNIFIED EF_CUDA_64BIT_ADDRESS EF_CUDA_SM89 EF_CUDA_VIRTUAL_SM(EF_CUDA_SM89)"
	.elftype	@"ET_EXEC"


//--------------------- .nv.info                  --------------------------
	.section	.nv.info,"",@"SHT_CUDA_INFO"
	.align	4


	//----- nvinfo : EIATTR_REGCOUNT
	.align		4
        /*0000*/ 	.byte	0x04, 0x2f
        /*0002*/ 	.short	(.L_2 - .L_1)
	.align		4
.L_1:
        /*0004*/ 	.word	index@(triton__0d1d2d3d4d5d6d7d8910de11)
        /*0008*/ 	.word	0x00000080


	//----- nvinfo : EIATTR_MAX_STACK_SIZE
	.align		4
.L_2:
        /*000c*/ 	.byte	0x04, 0x23
        /*000e*/ 	.short	(.L_4 - .L_3)
	.align		4
.L_3:
        /*0010*/ 	.word	index@(triton__0d1d2d3d4d5d6d7d8910de11)
        /*0014*/ 	.word	0x00000000


	//----- nvinfo : EIATTR_MIN_STACK_SIZE
	.align		4
.L_4:
        /*0018*/ 	.byte	0x04, 0x12
        /*001a*/ 	.short	(.L_6 - .L_5)
	.align		4
.L_5:
        /*001c*/ 	.word	index@(triton__0d1d2d3d4d5d6d7d8910de11)
        /*0020*/ 	.word	0x00000000


	//----- nvinfo : EIATTR_FRAME_SIZE
	.align		4
.L_6:
        /*0024*/ 	.byte	0x04, 0x11
        /*0026*/ 	.short	(.L_8 - .L_7)
	.align		4
.L_7:
        /*0028*/ 	.word	index@(triton__0d1d2d3d4d5d6d7d8910de11)
        /*002c*/ 	.word	0x00000000
.L_8:


//--------------------- .nv.info.triton__0d1d2d3d4d5d6d7d8910de11 --------------------------
	.section	.nv.info.triton__0d1d2d3d4d5d6d7d8910de11,"",@"SHT_CUDA_INFO"
	.align	4


	//----- nvinfo : EIATTR_CUDA_API_VERSION
	.align		4
        /*0000*/ 	.byte	0x04, 0x37
        /*0002*/ 	.short	(.L_10 - .L_9)
.L_9:
        /*0004*/ 	.word	0x0000007b


	//----- nvinfo : EIATTR_PARAM_CBANK
	.align		4
.L_10:
        /*0008*/ 	.byte	0x04, 0x0a
        /*000a*/ 	.short	(.L_12 - .L_11)
	.align		4
.L_11:
        /*000c*/ 	.word	index@(.nv.constant0.triton__0d1d2d3d4d5d6d7d8910de11)
        /*0010*/ 	.short	0x0160
        /*0012*/ 	.short	0x0050


	//----- nvinfo : EIATTR_CBANK_PARAM_SIZE
	.align		4
.L_12:
        /*0014*/ 	.byte	0x03, 0x19
        /*0016*/ 	.short	0x0050


	//----- nvinfo : EIATTR_KPARAM_INFO
	.align		4
        /*0018*/ 	.byte	0x04, 0x17
        /*001a*/ 	.short	(.L_14 - .L_13)
.L_13:
        /*001c*/ 	.word	0x00000000
        /*0020*/ 	.short	0x000b
        /*0022*/ 	.short	0x004c
        /*0024*/ 	.byte	0x00, 0xf0, 0x11, 0x00


	//----- nvinfo : EIATTR_KPARAM_INFO
	.align		4
.L_14:
        /*0028*/ 	.byte	0x04, 0x17
        /*002a*/ 	.short	(.L_16 - .L_15)
.L_15:
        /*002c*/ 	.word	0x00000000
        /*0030*/ 	.short	0x000a
        /*0032*/ 	.short	0x0048
        /*0034*/ 	.byte	0x00, 0xf0, 0x11, 0x00


	//----- nvinfo : EIATTR_KPARAM_INFO
	.align		4
.L_16:
        /*0038*/ 	.byte	0x04, 0x17
        /*003a*/ 	.short	(.L_18 - .L_17)
.L_17:
        /*003c*/ 	.word	0x00000000
        /*0040*/ 	.short	0x0009
        /*0042*/ 	.short	0x0044
        /*0044*/ 	.byte	0x00, 0xf0, 0x11, 0x00


	//----- nvinfo : EIATTR_KPARAM_INFO
	.align		4
.L_18:
        /*0048*/ 	.byte	0x04, 0x17
        /*004a*/ 	.short	(.L_20 - .L_19)
.L_19:
        /*004c*/ 	.word	0x00000000
        /*0050*/ 	.short	0x0008
        /*0052*/ 	.short	0x0040
        /*0054*/ 	.byte	0x00, 0xf0, 0x11, 0x00


	//----- nvinfo : EIATTR_KPARAM_INFO
	.align		4
.L_20:
        /*0058*/ 	.byte	0x04, 0x17
        /*005a*/ 	.short	(.L_22 - .L_21)
.L_21:
        /*005c*/ 	.word	0x00000000
        /*0060*/ 	.short	0x0007
        /*0062*/ 	.short	0x0038
        /*0064*/ 	.byte	0x00, 0xf0, 0x21, 0x00


	//----- nvinfo : EIATTR_KPARAM_INFO
	.align		4
.L_22:
        /*0068*/ 	.byte	0x04, 0x17
        /*006a*/ 	.short	(.L_24 - .L_23)
.L_23:
        /*006c*/ 	.word	0x00000000
        /*0070*/ 	.short	0x0006
        /*0072*/ 	.short	0x0030
        /*0074*/ 	.byte	0x00, 0xf0, 0x21, 0x00


	//----- nvinfo : EIATTR_KPARAM_INFO
	.align		4
.L_24:
        /*0078*/ 	.byte	0x04, 0x17
        /*007a*/ 	.short	(.L_26 - .L_25)
.L_25:
        /*007c*/ 	.word	0x00000000
        /*0080*/ 	.short	0x0005
        /*0082*/ 	.short	0x0028
        /*0084*/ 	.byte	0x00, 0xf0, 0x21, 0x00


	//----- nvinfo : EIATTR_KPARAM_INFO
	.align		4
.L_26:
        /*0088*/ 	.byte	0x04, 0x17
        /*008a*/ 	.short	(.L_28 - .L_27)
.L_27:
        /*008c*/ 	.word	0x00000000
        /*0090*/ 	.short	0x0004
        /*0092*/ 	.short	0x0020
        /*0094*/ 	.byte	0x00, 0xf0, 0x21, 0x00


	//----- nvinfo : EIATTR_KPARAM_INFO
	.align		4
.L_28:
        /*0098*/ 	.byte	0x04, 0x17
        /*009a*/ 	.short	(.L_30 - .L_29)
.L_29:
        /*009c*/ 	.word	0x00000000
        /*00a0*/ 	.short	0x0003
        /*00a2*/ 	.short	0x0018
        /*00a4*/ 	.byte	0x00, 0xf0, 0x21, 0x00


	//----- nvinfo : EIATTR_KPARAM_INFO
	.align		4
.L_30:
        /*00a8*/ 	.byte	0x04, 0x17
        /*00aa*/ 	.short	(.L_32 - .L_31)
.L_31:
        /*00ac*/ 	.word	0x00000000
        /*00b0*/ 	.short	0x0002
        /*00b2*/ 	.short	0x0010
        /*00b4*/ 	.byte	0x00, 0xf0, 0x21, 0x00


	//----- nvinfo : EIATTR_KPARAM_INFO
	.align		4
.L_32:
        /*00b8*/ 	.byte	0x04, 0x17
        /*00ba*/ 	.short	(.L_34 - .L_33)
.L_33:
        /*00bc*/ 	.word	0x00000000
        /*00c0*/ 	.short	0x0001
        /*00c2*/ 	.short	0x0008
        /*00c4*/ 	.byte	0x00, 0xf0, 0x21, 0x00


	//----- nvinfo : EIATTR_KPARAM_INFO
	.align		4
.L_34:
        /*00c8*/ 	.byte	0x04, 0x17
        /*00ca*/ 	.short	(.L_36 - .L_35)
.L_35:
        /*00cc*/ 	.word	0x00000000
        /*00d0*/ 	.short	0x0000
        /*00d2*/ 	.short	0x0000
        /*00d4*/ 	.byte	0x00, 0xf0, 0x21, 0x00


	//----- nvinfo : EIATTR_MAXREG_COUNT
	.align		4
.L_36:
        /*00d8*/ 	.byte	0x03, 0x1b
        /*00da*/ 	.short	0x00ff


	//----- nvinfo : EIATTR_EXIT_INSTR_OFFSETS
	.align		4
        /*00dc*/ 	.byte	0x04, 0x1c
        /*00de*/ 	.short	(.L_38 - .L_37)


	//   ....[0]....
.L_37:
        /*00e0*/ 	.word	0x00003240


	//   ....[1]....
        /*00e4*/ 	.word	0x00003290


	//----- nvinfo : EIATTR_CTAIDZ_USED
	.align		4
.L_38:
        /*00e8*/ 	.byte	0x01, 0x04
	.zero		2


	//----- nvinfo : EIATTR_MAX_THREADS
	.align		4
        /*00ec*/ 	.byte	0x04, 0x05
        /*00ee*/ 	.short	(.L_40 - .L_39)
.L_39:
        /*00f0*/ 	.word	0x00000100
        /*00f4*/ 	.word	0x00000001
        /*00f8*/ 	.word	0x00000001
.L_40:


//--------------------- .nv.rel.action            --------------------------
	.section	.nv.rel.action,"",@"SHT_CUDA_RELOCINFO"
	.align	8
	.sectionentsize	8
        /*0000*/ 	.byte	0x73, 0x00, 0x00, 0x00, 0x00, 0x00, 0x00, 0x00, 0x00, 0x00, 0x00, 0x11, 0x25, 0x00, 0x05, 0x36


//--------------------- .nv.constant0.triton__0d1d2d3d4d5d6d7d8910de11 --------------------------
	.section	.nv.constant0.triton__0d1d2d3d4d5d6d7d8910de11,"a",@progbits
	.align	4
.nv.constant0.triton__0d1d2d3d4d5d6d7d8910de11:
	.zero		432


//--------------------- .text.triton__0d1d2d3d4d5d6d7d8910de11 --------------------------
	.section	.text.triton__0d1d2d3d4d5d6d7d8910de11,"ax",@progbits
	.sectionflags	@"SHF_BARRIERS=1"
	.sectioninfo	@"SHI_REGISTERS=128"
	.align	128
        .global         triton__0d1d2d3d4d5d6d7d8910de11
        .type           triton__0d1d2d3d4d5d6d7d8910de11,@function
        .size           triton__0d1d2d3d4d5d6d7d8910de11,(.L_x_1 - triton__0d1d2d3d4d5d6d7d8910de11)
        .other          triton__0d1d2d3d4d5d6d7d8910de11,@"STO_CUDA_ENTRY STV_DEFAULT"
triton__0d1d2d3d4d5d6d7d8910de11:
.text.triton__0d1d2d3d4d5d6d7d8910de11:
[----:B------:R-:W-:-:S02]  /*0000*/  MOV R1, c[0x0][0x28] ;  /* 0x00000a0000017a02 */ /* 0x000fc40000000f00 */
[----:B------:R-:W0:Y:S01]  /*0010*/  S2R R0, SR_CTAID.Z ;  /* 0x0000000000007919 */ /* 0x000e220000002700 */
[----:B------:R-:W1:Y:S01]  /*0020*/  S2UR UR4, SR_CTAID.Y ;  /* 0x00000000000479c3 */ /* 0x000e620000002600 */
[----:B------:R-:W-:Y:S01]  /*0030*/  ULDC.64 UR8, c[0x0][0x118] ;  /* 0x0000460000087ab9 */ /* 0x000fe20000000a00 */
[----:B------:R-:W-:Y:S01]  /*0040*/  PRMT R6, RZ, 0x7610, R6 ;  /* 0x00007610ff067816 */ /* 0x000fe20000000006 */
[----:B------:R-:W2:Y:S01]  /*0050*/  S2R R2, SR_CTAID.X ;  /* 0x0000000000027919 */ /* 0x000ea20000002500 */
[----:B------:R-:W-:Y:S02]  /*0060*/  PRMT R8, RZ, 0x7610, R8 ;  /* 0x00007610ff087816 */ /* 0x000fe40000000008 */
[----:B------:R-:W-:Y:S01]  /*0070*/  PRMT R7, RZ, 0x7610, R7 ;  /* 0x00007610ff077816 */ /* 0x000fe20000000007 */
[----:B------:R-:W3:Y:S01]  /*0080*/  S2R R5, SR_TID.X ;  /* 0x0000000000057919 */ /* 0x000ee20000002100 */
[----:B0-----:R-:W-:Y:S02]  /*0090*/  IADD3 R0, R0, 0x1, RZ ;  /* 0x0000000100007810 */ /* 0x001fe40007ffe0ff */
[----:B--2---:R-:W-:-:S03]  /*00a0*/  SHF.L.U32 R2, R2, 0x6, RZ ;  /* 0x0000000602027819 */ /* 0x004fc600000006ff */
[----:B-1----:R-:W-:Y:S01]  /*00b0*/  IMAD R0, R0, UR4, RZ ;  /* 0x0000000400007c24 */ /* 0x002fe2000f8e02ff */
[----:B------:R-:W-:Y:S01]  /*00c0*/  ULDC.64 UR4, c[0x0][0x1a0] ;  /* 0x0000680000047ab9 */ /* 0x000fe20000000a00 */
[--C-:B---3--:R-:W-:Y:S01]  /*00d0*/  SHF.R.U32.HI R3, RZ, 0x6, R5.reuse ;  /* 0x00000006ff037819 */ /* 0x108fe20000011605 */
[----:B------:R-:W-:Y:S01]  /*00e0*/  UIMAD UR6, UR5, UR4, URZ ;  /* 0x00000004050672a4 */ /* 0x000fe2000f8e023f */
[----:B------:R-:W-:Y:S02]  /*00f0*/  LOP3.LUT R122, R2, 0x3f, R5, 0xf8, !PT ;  /* 0x0000003f027a7812 */ /* 0x000fe400078ef805 */
[----:B------:R-:W-:Y:S02]  /*0100*/  SGXT.U32 R3, R3, 0x2 ;  /* 0x000000020303781a */ /* 0x000fe40000000000 */
[----:B------:R-:W-:Y:S02]  /*0110*/  SHF.L.U32 R4, R0, 0x6, RZ ;  /* 0x0000000600047819 */ /* 0x000fe400000006ff */
[----:B------:R-:W-:-:S02]  /*0120*/  ISETP.GE.AND P0, PT, R122, c[0x0][0x1ac], PT ;  /* 0x00006b007a007a0c */ /* 0x000fc40003f06270 */
[C-C-:B------:R-:W-:Y:S02]  /*0130*/  LOP3.LUT R39, R4.reuse, 0x4, R3.reuse, 0xfe, !PT ;  /* 0x0000000404277812 */ /* 0x140fe400078efe03 */
[C---:B------:R-:W-:Y:S02]  /*0140*/  LOP3.LUT R27, R4.reuse, 0x24, R3, 0xfe, !PT ;  /* 0x00000024041b7812 */ /* 0x040fe400078efe03 */
[C---:B------:R-:W-:Y:S02]  /*0150*/  ISETP.LT.AND P2, PT, R39.reuse, 0x3700, !P0 ;  /* 0x000037002700780c */ /* 0x040fe40004741270 */
[----:B------:R-:W-:Y:S01]  /*0160*/  LOP3.LUT R37, R4, R3, RZ, 0xfc, !PT ;  /* 0x0000000304257212 */ /* 0x000fe200078efcff */
[--C-:B------:R-:W-:Y:S01]  /*0170*/  IMAD R21, R39, UR6, R122.reuse ;  /* 0x0000000627157c24 */ /* 0x100fe2000f8e027a */
[----:B------:R-:W-:Y:S01]  /*0180*/  MOV R0, 0x2 ;  /* 0x0000000200007802 */ /* 0x000fe20000000f00 */
[C-C-:B------:R-:W-:Y:S01]  /*0190*/  IMAD R23, R27.reuse, UR6, R122.reuse ;  /* 0x000000061b177c24 */ /* 0x140fe2000f8e027a */
[----:B------:R-:W-:Y:S01]  /*01a0*/  ISETP.LT.AND P5, PT, R27, 0x3700, !P0 ;  /* 0x000037001b00780c */ /* 0x000fe200047a1270 */
[C---:B------:R-:W-:Y:S01]  /*01b0*/  IMAD R19, R37.reuse, UR6, R122 ;  /* 0x0000000625137c24 */ /* 0x040fe2000f8e027a */
[----:B------:R-:W-:Y:S01]  /*01c0*/  ISETP.LT.AND P1, PT, R37, 0x3700, !P0 ;  /* 0x000037002500780c */ /* 0x000fe20004721270 */
[----:B------:R-:W-:Y:S01]  /*01d0*/  IMAD.WIDE R14, R21, R0, c[0x0][0x160] ;  /* 0x00005800150e7625 */ /* 0x000fe200078e0200 */
[----:B------:R-:W-:-:S02]  /*01e0*/  PRMT R10, RZ, 0x7610, R10 ;  /* 0x00007610ff0a7816 */ /* 0x000fc4000000000a */
[----:B------:R-:W-:Y:S01]  /*01f0*/  LOP3.LUT R41, R4, 0x8, R3, 0xfe, !PT ;  /* 0x0000000804297812 */ /* 0x000fe200078efe03 */
[----:B------:R-:W-:-:S03]  /*0200*/  IMAD.WIDE R16, R23, R0, c[0x0][0x160] ;  /* 0x0000580017107625 */ /* 0x000fc600078e0200 */
[----:B------:R0:W2:Y:S01]  /*0210*/  @P2 LDG.E.EL.U16 R10, [R14.64] ;  /* 0x000000080e0a2981 */ /* 0x0000a2000c2e1500 */
[-C--:B------:R-:W-:Y:S01]  /*0220*/  IMAD.WIDE R12, R19, R0.reuse, c[0x0][0x160] ;  /* 0x00005800130c7625 */ /* 0x080fe200078e0200 */
[----:B------:R-:W-:Y:S02]  /*0230*/  PRMT R9, RZ, 0x7610, R9 ;  /* 0x00007610ff097816 */ /* 0x000fe40000000009 */
[----:B------:R1:W3:Y:S01]  /*0240*/  @P5 LDG.E.EL.U16 R6, [R16.64] ;  /* 0x0000000810065981 */ /* 0x0002e2000c2e1500 */
[----:B------:R-:W-:Y:S01]  /*0250*/  IMAD.HI R24, R27, 0x66666667, RZ ;  /* 0x666666671b187827 */ /* 0x000fe200078e02ff */
[----:B------:R-:W-:Y:S02]  /*0260*/  PRMT R11, RZ, 0x7610, R11 ;  /* 0x00007610ff0b7816 */ /* 0x000fe4000000000b */
[----:B------:R-:W-:Y:S01]  /*0270*/  ISETP.LT.AND P3, PT, R41, 0x3700, !P0 ;  /* 0x000037002900780c */ /* 0x000fe20004761270 */
[-C--:B------:R-:W-:Y:S01]  /*0280*/  IMAD.WIDE R20, R21, R0.reuse, c[0x0][0x170] ;  /* 0x00005c0015147625 */ /* 0x080fe200078e0200 */
[----:B------:R4:W5:Y:S03]  /*0290*/  @P1 LDG.E.EL.U16 R8, [R12.64] ;  /* 0x000000080c081981 */ /* 0x000966000c2e1500 */
[----:B0-----:R-:W-:Y:S01]  /*02a0*/  IMAD.HI R15, R27, 0x66666667, RZ ;  /* 0x666666671b0f7827 */ /* 0x001fe200078e02ff */
[----:B------:R0:W2:Y:S03]  /*02b0*/  @P2 LDG.E.EL.U16 R11, [R20.64] ;  /* 0x00000008140b2981 */ /* 0x0000a6000c2e1500 */
[----:B------:R-:W-:Y:S01]  /*02c0*/  IMAD.WIDE R18, R19, R0, c[0x0][0x170] ;  /* 0x00005c0013127625 */ /* 0x000fe200078e0200 */
[----:B-1----:R-:W-:-:S02]  /*02d0*/  SHF.R.U32.HI R16, RZ, 0x1f, R15 ;  /* 0x0000001fff107819 */ /* 0x002fc4000001160f */
[----:B----4-:R-:W-:Y:S01]  /*02e0*/  SHF.R.U32.HI R13, RZ, 0x1f, R24 ;  /* 0x0000001fff0d7819 */ /* 0x010fe20000011618 */
[----:B------:R-:W-:Y:S01]  /*02f0*/  IMAD R25, R41, UR6, R122 ;  /* 0x0000000629197c24 */ /* 0x000fe2000f8e027a */
[----:B------:R1:W4:Y:S01]  /*0300*/  @P1 LDG.E.EL.U16 R9, [R18.64] ;  /* 0x0000000812091981 */ /* 0x000322000c2e1500 */
[----:B------:R-:W-:Y:S01]  /*0310*/  ISETP.GE.AND P6, PT, R27, 0x3700, PT ;  /* 0x000037001b00780c */ /* 0x000fe20003fc6270 */
[-C--:B------:R-:W-:Y:S01]  /*0320*/  IMAD.WIDE R22, R23, R0.reuse, c[0x0][0x170] ;  /* 0x00005c0017167625 */ /* 0x080fe200078e0200 */
[----:B------:R-:W-:Y:S02]  /*0330*/  LEA.HI.SX32 R17, R24, R13, 0x18 ;  /* 0x0000000d18117211 */ /* 0x000fe400078fc2ff */
[----:B------:R-:W-:Y:S01]  /*0340*/  PRMT R13, RZ, 0x7610, R13 ;  /* 0x00007610ff0d7816 */ /* 0x000fe2000000000d */
[----:B0-----:R-:W-:Y:S01]  /*0350*/  IMAD.WIDE R20, R25, R0, c[0x0][0x160] ;  /* 0x0000580019147625 */ /* 0x001fe200078e0200 */
[C-C-:B------:R-:W-:Y:S01]  /*0360*/  LOP3.LUT R47, R4.reuse, 0xc, R3.reuse, 0xfe, !PT ;  /* 0x0000000c042f7812 */ /* 0x140fe200078efe03 */
[----:B------:R0:W2:Y:S01]  /*0370*/  @P5 LDG.E.EL.U16 R7, [R22.64] ;  /* 0x0000000816075981 */ /* 0x0000a2000c2e1500 */
[----:B-1----:R-:W-:Y:S01]  /*0380*/  LEA.HI.SX32 R19, R15, R16, 0x18 ;  /* 0x000000100f137211 */ /* 0x002fe200078fc2ff */
[----:B------:R-:W-:Y:S01]  /*0390*/  IMAD.WIDE R24, R25, R0, c[0x0][0x170] ;  /* 0x00005c0019187625 */ /* 0x000fe200078e0200 */
[----:B------:R-:W-:-:S03]  /*03a0*/  LOP3.LUT R18, R4, 0x24, R3, 0xfe, !PT ;  /* 0x0000002404127812 */ /* 0x000fc600078efe03 */
[C---:B------:R-:W-:Y:S01]  /*03b0*/  IMAD R27, R19.reuse, -0x280, R27 ;  /* 0xfffffd80131b7824 */ /* 0x040fe200078e021b */
[----:B------:R-:W-:Y:S01]  /*03c0*/  MOV R16, 0x4 ;  /* 0x0000000400107802 */ /* 0x000fe20000000f00 */
[----:B------:R1:W2:Y:S01]  /*03d0*/  @P3 LDG.E.EL.U16 R13, [R24.64] ;  /* 0x00000008180d3981 */ /* 0x0002a2000c2e1500 */
[----:B------:R-:W-:Y:S01]  /*03e0*/  PRMT R12, RZ, 0x7610, R12 ;  /* 0x00007610ff0c7816 */ /* 0x000fe2000000000c */
[----:B------:R-:W-:Y:S01]  /*03f0*/  IMAD R29, R19, UR6, R122 ;  /* 0x00000006131d7c24 */ /* 0x000fe2000f8e027a */
[----:B------:R-:W-:Y:S01]  /*0400*/  PRMT R15, RZ, 0x7610, R15 ;  /* 0x00007610ff0f7816 */ /* 0x000fe2000000000f */
[----:B------:R-:W-:Y:S01]  /*0410*/  IMAD R33, R17, -0x280, R18 ;  /* 0xfffffd8011217824 */ /* 0x000fe200078e0212 */
[----:B------:R-:W-:Y:S02]  /*0420*/  ISETP.LT.AND P4, PT, R47, 0x3700, !P0 ;  /* 0x000037002f00780c */ /* 0x000fe40004781270 */
[----:B------:R-:W-:Y:S01]  /*0430*/  MOV R17, RZ ;  /* 0x000000ff00117202 */ /* 0x000fe20000000f00 */
[----:B------:R0:W2:Y:S01]  /*0440*/  @P3 LDG.E.EL.U16 R12, [R20.64] ;  /* 0x00000008140c3981 */ /* 0x0000a2000c2e1500 */
[----:B-1----:R-:W-:Y:S01]  /*0450*/  IMAD.WIDE R24, R27, R0, c[0x0][0x168] ;  /* 0x00005a001b187625 */ /* 0x002fe200078e0200 */
[----:B------:R-:W-:-:S03]  /*0460*/  MOV R18, RZ ;  /* 0x000000ff00127202 */ /* 0x000fc60000000f00 */
[CC--:B------:R-:W-:Y:S01]  /*0470*/  IMAD.WIDE R26, R29.reuse, R16.reuse, c[0x0][0x178] ;  /* 0x00005e001d1a7625 */ /* 0x0c0fe200078e0210 */
[----:B------:R1:W2:Y:S01]  /*0480*/  @!P6 LDG.E.EL.U16 R15, [R24.64] ;  /* 0x00000008180fe981 */ /* 0x0002a2000c2e1500 */
[----:B------:R-:W-:Y:S02]  /*0490*/  LOP3.LUT R55, R4, 0x10, R3, 0xfe, !PT ;  /* 0x0000001004377812 */ /* 0x000fe400078efe03 */
[----:B------:R-:W-:Y:S01]  /*04a0*/  IMAD.WIDE R28, R29, R16, c[0x0][0x180] ;  /* 0x000060001d1c7625 */ /* 0x000fe200078e0210 */
[----:B0-----:R-:W-:Y:S01]  /*04b0*/  PRMT R20, RZ, 0x7610, R20 ;  /* 0x00007610ff147816 */ /* 0x001fe20000000014 */
[----:B------:R0:W2:Y:S02]  /*04c0*/  @P5 LDG.E.EL R17, [R26.64] ;  /* 0x000000081a115981 */ /* 0x0000a4000c2e1900 */
[----:B------:R-:W-:Y:S01]  /*04d0*/  IMAD.WIDE R30, R33, R0, c[0x0][0x188] ;  /* 0x00006200211e7625 */ /* 0x000fe200078e0200 */
[----:B------:R-:W-:Y:S01]  /*04e0*/  PRMT R14, RZ, 0x7610, R14 ;  /* 0x00007610ff0e7816 */ /* 0x000fe2000000000e */
[----:B------:R0:W2:Y:S02]  /*04f0*/  @P5 LDG.E.EL R18, [R28.64] ;  /* 0x000000081c125981 */ /* 0x0000a4000c2e1900 */
[----:B-1----:R-:W-:Y:S01]  /*0500*/  IMAD.HI R25, R37, 0x66666667, RZ ;  /* 0x6666666725197827 */ /* 0x002fe200078e02ff */
[----:B------:R-:W-:-:S03]  /*0510*/  ISETP.LT.AND P5, PT, R55, 0x3700, !P0 ;  /* 0x000037003700780c */ /* 0x000fc600047a1270 */
[----:B------:R-:W-:Y:S02]  /*0520*/  IMAD R35, R47, UR6, R122 ;  /* 0x000000062f237c24 */ /* 0x000fe4000f8e027a */
[----:B------:R-:W-:Y:S01]  /*0530*/  IMAD.WIDE R32, R33, R0, c[0x0][0x190] ;  /* 0x0000640021207625 */ /* 0x000fe200078e0200 */
[----:B0-----:R-:W-:-:S03]  /*0540*/  SHF.R.U32.HI R26, RZ, 0x1f, R25 ;  /* 0x0000001fff1a7819 */ /* 0x001fc60000011619 */
[----:B------:R-:W-:Y:S01]  /*0550*/  IMAD R27, R55, UR6, R122 ;  /* 0x00000006371b7c24 */ /* 0x000fe2000f8e027a */
[----:B------:R0:W2:Y:S01]  /*0560*/  @!P6 LDG.E.EL.U16 R20, [R32.64] ;  /* 0x000000082014e981 */ /* 0x0000a2000c2e1500 */
[----:B------:R-:W-:Y:S01]  /*0570*/  IMAD.WIDE R22, R35, R0, c[0x0][0x160] ;  /* 0x0000580023167625 */ /* 0x000fe200078e0200 */
[----:B------:R-:W-:-:S03]  /*0580*/  PRMT R19, RZ, 0x7610, R19 ;  /* 0x00007610ff137816 */ /* 0x000fc60000000013 */
[-C--:B------:R-:W-:Y:S01]  /*0590*/  IMAD.WIDE R28, R27, R0.reuse, c[0x0][0x160] ;  /* 0x000058001b1c7625 */ /* 0x080fe200078e0200 */
[----:B------:R1:W2:Y:S01]  /*05a0*/  @P4 LDG.E.EL.U16 R14, [R22.64] ;  /* 0x00000008160e4981 */ /* 0x0002a2000c2e1500 */
[----:B------:R-:W-:Y:S02]  /*05b0*/  LOP3.LUT R69, R4, 0x14, R3, 0xfe, !PT ;  /* 0x0000001404457812 */ /* 0x000fe400078efe03 */
[-C--:B0-----:R-:W-:Y:S01]  /*05c0*/  IMAD.WIDE R32, R35, R0.reuse, c[0x0][0x170] ;  /* 0x00005c0023207625 */ /* 0x081fe200078e0200 */
[----:B------:R-:W-:Y:S01]  /*05d0*/  PRMT R21, RZ, 0x7610, R21 ;  /* 0x00007610ff157816 */ /* 0x000fe20000000015 */
[----:B------:R0:W2:Y:S02]  /*05e0*/  @!P6 LDG.E.EL.U16 R19, [R30.64] ;  /* 0x000000081e13e981 */ /* 0x0000a4000c2e1500 */
[----:B------:R-:W-:Y:S01]  /*05f0*/  IMAD.WIDE R34, R27, R0, c[0x0][0x170] ;  /* 0x00005c001b227625 */ /* 0x000fe200078e0200 */
[----:B------:R-:W-:Y:S02]  /*0600*/  LEA.HI.SX32 R27, R25, R26, 0x18 ;  /* 0x0000001a191b7211 */ /* 0x000fe400078fc2ff */
[----:B-1----:R-:W-:Y:S01]  /*0610*/  PRMT R23, RZ, 0x7610, R23 ;  /* 0x00007610ff177816 */ /* 0x002fe20000000017 */
[----:B------:R-:W-:Y:S01]  /*0620*/  IMAD.HI R36, R37, 0x66666667, RZ ;  /* 0x6666666725247827 */ /* 0x000fe200078e02ff */
[----:B------:R-:W-:Y:S01]  /*0630*/  ISETP.LT.AND P6, PT, R69, 0x3700, !P0 ;  /* 0x000037004500780c */ /* 0x000fe200047c1270 */
[----:B------:R1:W2:Y:S01]  /*0640*/  @P4 LDG.E.EL.U16 R21, [R32.64] ;  /* 0x0000000820154981 */ /* 0x0002a2000c2e1500 */
[----:B------:R-:W-:Y:S01]  /*0650*/  PRMT R22, RZ, 0x7610, R22 ;  /* 0x00007610ff167816 */ /* 0x000fe20000000016 */
[--C-:B------:R-:W-:Y:S01]  /*0660*/  IMAD R43, R27, UR6, R122.reuse ;  /* 0x000000061b2b7c24 */ /* 0x100fe2000f8e027a */
[----:B------:R-:W-:Y:S01]  /*0670*/  MOV R25, RZ ;  /* 0x000000ff00197202 */ /* 0x000fe20000000f00 */
[----:B------:R0:W2:Y:S01]  /*0680*/  @P5 LDG.E.EL.U16 R23, [R34.64] ;  /* 0x0000000822175981 */ /* 0x0000a2000c2e1500 */
[----:B------:R-:W-:Y:S01]  /*0690*/  MOV R26, RZ ;  /* 0x000000ff001a7202 */ /* 0x000fe20000000f00 */
[----:B------:R-:W-:Y:S01]  /*06a0*/  IMAD R53, R69, UR6, R122 ;  /* 0x0000000645357c24 */ /* 0x000fe2000f8e027a */
[----:B------:R-:W-:Y:S01]  /*06b0*/  SHF.R.U32.HI R45, RZ, 0x1f, R36 ;  /* 0x0000001fff2d7819 */ /* 0x000fe20000011624 */
[----:B------:R0:W2:Y:S01]  /*06c0*/  @P5 LDG.E.EL.U16 R22, [R28.64] ;  /* 0x000000081c165981 */ /* 0x0000a2000c2e1500 */
[----:B-1----:R-:W-:Y:S01]  /*06d0*/  IMAD.WIDE R32, R43, R16, c[0x0][0x178] ;  /* 0x00005e002b207625 */ /* 0x002fe200078e0210 */
[----:B------:R-:W-:-:S03]  /*06e0*/  PRMT R24, RZ, 0x7610, R24 ;  /* 0x00007610ff187816 */ /* 0x000fc60000000018 */
[----:B0-----:R-:W-:Y:S01]  /*06f0*/  IMAD.WIDE R34, R43, R16, c[0x0][0x180] ;  /* 0x000060002b227625 */ /* 0x001fe200078e0210 */
[----:B------:R-:W-:Y:S01]  /*0700*/  LEA.HI.SX32 R45, R36, R45, 0x18 ;  /* 0x0000002d242d7211 */ /* 0x000fe200078fc2ff */
[----:B------:R0:W2:Y:S02]  /*0710*/  @P1 LDG.E.EL R25, [R32.64] ;  /* 0x0000000820191981 */ /* 0x0000a4000c2e1900 */
[----:B------:R-:W-:Y:S01]  /*0720*/  IMAD.WIDE R30, R53, R0, c[0x0][0x160] ;  /* 0x00005800351e7625 */ /* 0x000fe200078e0200 */
[----:B------:R-:W-:Y:S01]  /*0730*/  LOP3.LUT R28, R4, R3, RZ, 0xfc, !PT ;  /* 0x00000003041c7212 */ /* 0x000fe200078efcff */
[----:B------:R1:W2:Y:S01]  /*0740*/  @P1 LDG.E.EL R26, [R34.64] ;  /* 0x00000008221a1981 */ /* 0x0002a2000c2e1900 */
[----:B------:R-:W-:Y:S01]  /*0750*/  ISETP.GE.AND P1, PT, R37, 0x3700, PT ;  /* 0x000037002500780c */ /* 0x000fe20003f26270 */
[----:B------:R-:W-:Y:S02]  /*0760*/  IMAD R37, R27, -0x280, R37 ;  /* 0xfffffd801b257824 */ /* 0x000fe400078e0225 */
[----:B------:R0:W2:Y:S01]  /*0770*/  @P6 LDG.E.EL.U16 R24, [R30.64] ;  /* 0x000000081e186981 */ /* 0x0000a2000c2e1500 */
[--C-:B------:R-:W-:Y:S01]  /*0780*/  IMAD R45, R45, -0x280, R28.reuse ;  /* 0xfffffd802d2d7824 */ /* 0x100fe200078e021c */
[----:B------:R-:W-:Y:S01]  /*0790*/  PRMT R27, RZ, 0x7610, R27 ;  /* 0x00007610ff1b7816 */ /* 0x000fe2000000001b */
[----:B------:R-:W-:Y:S01]  /*07a0*/  IMAD.HI R38, R39, 0x66666667, RZ ;  /* 0x6666666727267827 */ /* 0x000fe200078e02ff */
[----:B------:R-:W-:-:S02]  /*07b0*/  PRMT R28, RZ, 0x7610, R28 ;  /* 0x00007610ff1c7816 */ /* 0x000fc4000000001c */
[----:B------:R-:W-:Y:S01]  /*07c0*/  PRMT R29, RZ, 0x7610, R29 ;  /* 0x00007610ff1d7816 */ /* 0x000fe2000000001d */
[----:B------:R-:W-:-:S04]  /*07d0*/  IMAD.WIDE R42, R45, R0, c[0x0][0x188] ;  /* 0x000062002d2a7625 */ /* 0x000fc800078e0200 */
[----:B0-----:R-:W-:Y:S01]  /*07e0*/  IMAD.HI R30, R39, 0x66666667, RZ ;  /* 0x66666667271e7827 */ /* 0x001fe200078e02ff */
[----:B------:R-:W-:Y:S01]  /*07f0*/  SHF.R.U32.HI R49, RZ, 0x1f, R38 ;  /* 0x0000001fff317819 */ /* 0x000fe20000011626 */
[----:B------:R0:W2:Y:S02]  /*0800*/  @!P1 LDG.E.EL.U16 R28, [R42.64] ;  /* 0x000000082a1c9981 */ /* 0x0000a4000c2e1500 */
[----:B------:R-:W-:Y:S01]  /*0810*/  IMAD.WIDE R36, R37, R0, c[0x0][0x168] ;  /* 0x00005a0025247625 */ /* 0x000fe200078e0200 */
[----:B------:R-:W-:-:S03]  /*0820*/  SHF.R.U32.HI R31, RZ, 0x1f, R30 ;  /* 0x0000001fff1f7819 */ /* 0x000fc6000001161e */
[----:B------:R-:W-:Y:S01]  /*0830*/  IMAD.WIDE R44, R45, R0, c[0x0][0x190] ;  /* 0x000064002d2c7625 */ /* 0x000fe200078e0200 */
[----:B------:R-:W-:Y:S01]  /*0840*/  LEA.HI.SX32 R33, R30, R31, 0x18 ;  /* 0x0000001f1e217211 */ /* 0x000fe200078fc2ff */
[----:B------:R0:W2:Y:S01]  /*0850*/  @!P1 LDG.E.EL.U16 R27, [R36.64] ;  /* 0x00000008241b9981 */ /* 0x0000a2000c2e1500 */
[----:B------:R-:W-:-:S03]  /*0860*/  LEA.HI.SX32 R49, R38, R49, 0x18 ;  /* 0x0000003126317211 */ /* 0x000fc600078fc2ff */
[----:B------:R0:W2:Y:S01]  /*0870*/  @!P1 LDG.E.EL.U16 R29, [R44.64] ;  /* 0x000000082c1d9981 */ /* 0x0000a2000c2e1500 */
[----:B------:R-:W-:Y:S02]  /*0880*/  ISETP.GE.AND P1, PT, R39, 0x3700, PT ;  /* 0x000037002700780c */ /* 0x000fe40003f26270 */
[----:B------:R-:W-:Y:S01]  /*0890*/  LOP3.LUT R38, R4, 0x4, R3, 0xfe, !PT ;  /* 0x0000000404267812 */ /* 0x000fe200078efe03 */
[----:B------:R-:W-:Y:S01]  /*08a0*/  IMAD R39, R33, -0x280, R39 ;  /* 0xfffffd8021277824 */ /* 0x000fe200078e0227 */
[----:B------:R-:W-:-:S03]  /*08b0*/  PRMT R30, RZ, 0x7610, R30 ;  /* 0x00007610ff1e7816 */ /* 0x000fc6000000001e */
[----:B------:R-:W-:Y:S02]  /*08c0*/  IMAD R51, R49, -0x280, R38 ;  /* 0xfffffd8031337824 */ /* 0x000fe400078e0226 */
[----:B------:R-:W-:Y:S01]  /*08d0*/  IMAD.WIDE R38, R39, R0, c[0x0][0x168] ;  /* 0x00005a0027267625 */ /* 0x000fe200078e0200 */
[----:B-1----:R-:W-:-:S04]  /*08e0*/  PRMT R34, RZ, 0x7610, R34 ;  /* 0x00007610ff227816 */ /* 0x002fc80000000022 */
[----:B------:R1:W2:Y:S01]  /*08f0*/  @!P1 LDG.E.EL.U16 R30, [R38.64] ;  /* 0x00000008261e9981 */ /* 0x0002a2000c2e1500 */
[----:B------:R-:W-:Y:S01]  /*0900*/  IMAD R35, R33, UR6, R122 ;  /* 0x0000000621237c24 */ /* 0x000fe2000f8e027a */
[----:B------:R-:W-:Y:S01]  /*0910*/  PRMT R33, RZ, 0x7610, R33 ;  /* 0x00007610ff217816 */ /* 0x000fe20000000021 */
[----:B------:R-:W-:Y:S01]  /*0920*/  IMAD.WIDE R48, R51, R0, c[0x0][0x188] ;  /* 0x0000620033307625 */ /* 0x000fe200078e0200 */
[----:B------:R-:W-:-:S03]  /*0930*/  LOP3.LUT R77, R4, 0x18, R3, 0xfe, !PT ;  /* 0x00000018044d7812 */ /* 0x000fc600078efe03 */
[----:B------:R-:W-:Y:S01]  /*0940*/  IMAD.WIDE R50, R51, R0, c[0x0][0x190] ;  /* 0x0000640033327625 */ /* 0x000fe200078e0200 */
[----:B------:R-:W-:Y:S01]  /*0950*/  MOV R32, RZ ;  /* 0x000000ff00207202 */ /* 0x000fe20000000f00 */
[----:B------:R0:W2:Y:S02]  /*0960*/  @!P1 LDG.E.EL.U16 R33, [R48.64] ;  /* 0x0000000830219981 */ /* 0x0000a4000c2e1500 */
[----:B-1----:R-:W-:Y:S01]  /*0970*/  IMAD.HI R39, R41, 0x66666667, RZ ;  /* 0x6666666729277827 */ /* 0x002fe200078e02ff */
[----:B------:R-:W-:Y:S01]  /*0980*/  MOV R31, RZ ;  /* 0x000000ff001f7202 */ /* 0x000fe20000000f00 */
[----:B------:R1:W2:Y:S03]  /*0990*/  @!P1 LDG.E.EL.U16 R34, [R50.64] ;  /* 0x0000000832229981 */ /* 0x0002a6000c2e1500 */
[----:B------:R-:W-:Y:S01]  /*09a0*/  SHF.R.U32.HI R40, RZ, 0x1f, R39 ;  /* 0x0000001fff287819 */ /* 0x000fe20000011627 */
[----:B0-----:R-:W-:Y:S01]  /*09b0*/  IMAD.WIDE R44, R35, R16, c[0x0][0x180] ;  /* 0x00006000232c7625 */ /* 0x001fe200078e0210 */
[----:B------:R-:W-:-:S02]  /*09c0*/  ISETP.LT.AND P1, PT, R77, 0x3700, !P0 ;  /* 0x000037004d00780c */ /* 0x000fc40004721270 */
[----:B------:R-:W-:Y:S01]  /*09d0*/  LEA.HI.SX32 R46, R39, R40, 0x18 ;  /* 0x00000028272e7211 */ /* 0x000fe200078fc2ff */
[----:B------:R-:W-:Y:S01]  /*09e0*/  IMAD.WIDE R42, R35, R16, c[0x0][0x178] ;  /* 0x00005e00232a7625 */ /* 0x000fe200078e0210 */
[----:B------:R-:W-:Y:S01]  /*09f0*/  PRMT R35, RZ, 0x7610, R35 ;  /* 0x00007610ff237816 */ /* 0x000fe20000000023 */
[----:B------:R0:W2:Y:S01]  /*0a00*/  @P2 LDG.E.EL R32, [R44.64] ;  /* 0x000000082c202981 */ /* 0x0000a2000c2e1900 */
[----:B------:R-:W-:Y:S01]  /*0a10*/  LOP3.LUT R83, R4, 0x1c, R3, 0xfe, !PT ;  /* 0x0000001c04537812 */ /* 0x000fe200078efe03 */
[----:B------:R-:W-:Y:S02]  /*0a20*/  IMAD.WIDE R48, R53, R0, c[0x0][0x170] ;  /* 0x00005c0035307625 */ /* 0x000fe400078e0200 */
[----:B------:R1:W2:Y:S01]  /*0a30*/  @P2 LDG.E.EL R31, [R42.64] ;  /* 0x000000082a1f2981 */ /* 0x0002a2000c2e1900 */
[----:B------:R-:W-:Y:S01]  /*0a40*/  ISETP.LT.AND P2, PT, R83, 0x3700, !P0 ;  /* 0x000037005300780c */ /* 0x000fe20004741270 */
[----:B------:R-:W-:Y:S01]  /*0a50*/  IMAD.HI R54, R41, 0x66666667, RZ ;  /* 0x6666666729367827 */ /* 0x000fe200078e02ff */
[----:B------:R-:W-:Y:S01]  /*0a60*/  PRMT R36, RZ, 0x7610, R36 ;  /* 0x00007610ff247816 */ /* 0x000fe20000000024 */
[----:B------:R1:W2:Y:S02]  /*0a70*/  @P6 LDG.E.EL.U16 R35, [R48.64] ;  /* 0x0000000830236981 */ /* 0x0002a4000c2e1500 */
[----:B0-----:R-:W-:-:S02]  /*0a80*/  IMAD R45, R77, UR6, R122 ;  /* 0x000000064d2d7c24 */ /* 0x001fc4000f8e027a */
[----:B------:R-:W-:Y:S01]  /*0a90*/  IMAD R53, R46, UR6, R122 ;  /* 0x000000062e357c24 */ /* 0x000fe2000f8e027a */
[----:B------:R-:W-:Y:S01]  /*0aa0*/  MOV R39, RZ ;  /* 0x000000ff00277202 */ /* 0x000fe20000000f00 */
[----:B-1----:R-:W-:Y:S01]  /*0ab0*/  IMAD.WIDE R42, R45, R0, c[0x0][0x160] ;  /* 0x000058002d2a7625 */ /* 0x002fe200078e0200 */
[----:B------:R-:W-:Y:S02]  /*0ac0*/  MOV R40, RZ ;  /* 0x000000ff00287202 */ /* 0x000fe40000000f00 */
[----:B------:R-:W-:Y:S01]  /*0ad0*/  SHF.R.U32.HI R57, RZ, 0x1f, R54 ;  /* 0x0000001fff397819 */ /* 0x000fe20000011636 */
[----:B------:R-:W-:Y:S01]  /*0ae0*/  IMAD.HI R56, R47, 0x66666667, RZ ;  /* 0x666666672f387827 */ /* 0x000fe200078e02ff */
[----:B------:R-:W-:Y:S01]  /*0af0*/  PRMT R37, RZ, 0x7610, R37 ;  /* 0x00007610ff257816 */ /* 0x000fe20000000025 */
[----:B------:R0:W2:Y:S02]  /*0b00*/  @P1 LDG.E.EL.U16 R36, [R42.64] ;  /* 0x000000082a241981 */ /* 0x0000a4000c2e1500 */
[----:B------:R-:W-:Y:S01]  /*0b10*/  IMAD.WIDE R48, R53, R16, c[0x0][0x178] ;  /* 0x00005e0035307625 */ /* 0x000fe200078e0210 */
[----:B------:R-:W-:-:S03]  /*0b20*/  PRMT R38, RZ, 0x7610, R38 ;  /* 0x00007610ff267816 */ /* 0x000fc60000000026 */
[----:B------:R-:W-:Y:S01]  /*0b30*/  IMAD R65, R83, UR6, R122 ;  /* 0x0000000653417c24 */ /* 0x000fe2000f8e027a */
[----:B------:R-:W-:Y:S01]  /*0b40*/  SHF.R.U32.HI R59, RZ, 0x1f, R56 ;  /* 0x0000001fff3b7819 */ /* 0x000fe20000011638 */
[----:B------:R-:W-:Y:S01]  /*0b50*/  IMAD.WIDE R52, R53, R16, c[0x0][0x180] ;  /* 0x0000600035347625 */ /* 0x000fe200078e0210 */
[----:B------:R-:W-:Y:S01]  /*0b60*/  LEA.HI.SX32 R57, R54, R57, 0x18 ;  /* 0x0000003936397211 */ /* 0x000fe200078fc2ff */
[----:B------:R1:W2:Y:S01]  /*0b70*/  @P3 LDG.E.EL R39, [R48.64] ;  /* 0x0000000830273981 */ /* 0x0002a2000c2e1900 */
[----:B0-----:R-:W-:Y:S01]  /*0b80*/  LOP3.LUT R42, R4, 0x8, R3, 0xfe, !PT ;  /* 0x00000008042a7812 */ /* 0x001fe200078efe03 */
[-C--:B------:R-:W-:Y:S02]  /*0b90*/  IMAD.WIDE R50, R45, R0.reuse, c[0x0][0x170] ;  /* 0x00005c002d327625 */ /* 0x080fe400078e0200 */
[----:B------:R0:W2:Y:S02]  /*0ba0*/  @P3 LDG.E.EL R40, [R52.64] ;  /* 0x0000000834283981 */ /* 0x0000a4000c2e1900 */
[----:B------:R-:W-:Y:S01]  /*0bb0*/  IMAD.WIDE R44, R65, R0, c[0x0][0x160] ;  /* 0x00005800412c7625 */ /* 0x000fe200078e0200 */
[----:B------:R-:W-:Y:S01]  /*0bc0*/  ISETP.GE.AND P3, PT, R41, 0x3700, PT ;  /* 0x000037002900780c */ /* 0x000fe20003f66270 */
[----:B------:R0:W2:Y:S01]  /*0bd0*/  @P1 LDG.E.EL.U16 R37, [R50.64] ;  /* 0x0000000832251981 */ /* 0x0000a2000c2e1500 */
[----:B------:R-:W-:Y:S01]  /*0be0*/  LEA.HI.SX32 R54, R56, R59, 0x18 ;  /* 0x0000003b38367211 */ /* 0x000fe200078fc2ff */
[----:B------:R-:W-:-:S02]  /*0bf0*/  IMAD R59, R57, -0x280, R42 ;  /* 0xfffffd80393b7824 */ /* 0x000fc400078e022a */
[----:B------:R1:W2:Y:S01]  /*0c00*/  @P2 LDG.E.EL.U16 R38, [R44.64] ;  /* 0x000000082c262981 */ /* 0x0002a2000c2e1500 */
[----:B------:R-:W-:Y:S01]  /*0c10*/  PRMT R42, RZ, 0x7610, R42 ;  /* 0x00007610ff2a7816 */ /* 0x000fe2000000002a */
[----:B------:R-:W-:Y:S01]  /*0c20*/  IMAD.WIDE R56, R59, R0, c[0x0][0x188] ;  /* 0x000062003b387625 */ /* 0x000fe200078e0200 */
[----:B------:R-:W-:-:S03]  /*0c30*/  PRMT R43, RZ, 0x7610, R43 ;  /* 0x00007610ff2b7816 */ /* 0x000fc6000000002b */
[--C-:B0-----:R-:W-:Y:S01]  /*0c40*/  IMAD R51, R46, -0x280, R41.reuse ;  /* 0xfffffd802e337824 */ /* 0x101fe200078e0229 */
[----:B------:R-:W-:Y:S01]  /*0c50*/  PRMT R41, RZ, 0x7610, R41 ;  /* 0x00007610ff297816 */ /* 0x000fe20000000029 */
[----:B-1----:R-:W-:Y:S01]  /*0c60*/  IMAD.HI R44, R47, 0x66666667, RZ ;  /* 0x666666672f2c7827 */ /* 0x002fe200078e02ff */
[----:B------:R0:W2:Y:S03]  /*0c70*/  @!P3 LDG.E.EL.U16 R42, [R56.64] ;  /* 0x00000008382ab981 */ /* 0x0000a6000c2e1500 */
[----:B------:R-:W-:Y:S01]  /*0c80*/  IMAD.WIDE R50, R51, R0, c[0x0][0x168] ;  /* 0x00005a0033327625 */ /* 0x000fe200078e0200 */
[----:B------:R-:W-:-:S03]  /*0c90*/  SHF.R.U32.HI R45, RZ, 0x1f, R44 ;  /* 0x0000001fff2d7819 */ /* 0x000fc6000001162c */
[----:B------:R-:W-:Y:S01]  /*0ca0*/  IMAD.WIDE R58, R59, R0, c[0x0][0x190] ;  /* 0x000064003b3a7625 */ /* 0x000fe200078e0200 */
[----:B------:R-:W-:Y:S01]  /*0cb0*/  LEA.HI.SX32 R48, R44, R45, 0x18 ;  /* 0x0000002d2c307211 */ /* 0x000fe200078fc2ff */
[----:B------:R1:W2:Y:S01]  /*0cc0*/  @!P3 LDG.E.EL.U16 R41, [R50.64] ;  /* 0x000000083229b981 */ /* 0x0002a2000c2e1500 */
[----:B------:R-:W-:-:S03]  /*0cd0*/  LOP3.LUT R61, R4, 0xc, R3, 0xfe, !PT ;  /* 0x0000000c043d7812 */ /* 0x000fc600078efe03 */
[----:B------:R0:W2:Y:S01]  /*0ce0*/  @!P3 LDG.E.EL.U16 R43, [R58.64] ;  /* 0x000000083a2bb981 */ /* 0x0000a2000c2e1500 */
[----:B------:R-:W-:Y:S01]  /*0cf0*/  ISETP.GE.AND P3, PT, R47, 0x3700, PT ;  /* 0x000037002f00780c */ /* 0x000fe20003f66270 */
[----:B------:R-:W-:Y:S01]  /*0d00*/  IMAD R53, R48, -0x280, R47 ;  /* 0xfffffd8030357824 */ /* 0x000fe200078e022f */
[----:B------:R-:W-:Y:S01]  /*0d10*/  PRMT R44, RZ, 0x7610, R44 ;  /* 0x00007610ff2c7816 */ /* 0x000fe2000000002c */
[----:B------:R-:W-:Y:S02]  /*0d20*/  IMAD R63, R54, -0x280, R61 ;  /* 0xfffffd80363f7824 */ /* 0x000fe400078e023d */
[----:B------:R-:W-:Y:S01]  /*0d30*/  IMAD.WIDE R52, R53, R0, c[0x0][0x168] ;  /* 0x00005a0035347625 */ /* 0x000fe200078e0200 */
[----:B------:R-:W-:-:S03]  /*0d40*/  PRMT R47, RZ, 0x7610, R47 ;  /* 0x00007610ff2f7816 */ /* 0x000fc6000000002f */
[----:B------:R-:W-:Y:S01]  /*0d50*/  IMAD R49, R48, UR6, R122 ;  /* 0x0000000630317c24 */ /* 0x000fe2000f8e027a */
[----:B------:R-:W-:Y:S01]  /*0d60*/  PRMT R48, RZ, 0x7610, R48 ;  /* 0x00007610ff307816 */ /* 0x000fe20000000030 */
[CC--:B------:R-:W-:Y:S01]  /*0d70*/  IMAD.WIDE R60, R63.reuse, R0.reuse, c[0x0][0x188] ;  /* 0x000062003f3c7625 */ /* 0x0c0fe200078e0200 */
[----:B------:R-:W-:Y:S01]  /*0d80*/  LOP3.LUT R95, R4, 0x20, R3, 0xfe, !PT ;  /* 0x00000020045f7812 */ /* 0x000fe200078efe03 */
[----:B------:R1:W2:Y:S02]  /*0d90*/  @!P3 LDG.E.EL.U16 R44, [R52.64] ;  /* 0x00000008342cb981 */ /* 0x0002a4000c2e1500 */
[----:B------:R-:W-:Y:S01]  /*0da0*/  IMAD.WIDE R62, R63, R0, c[0x0][0x190] ;  /* 0x000064003f3e7625 */ /* 0x000fe200078e0200 */
[----:B------:R-:W-:Y:S01]  /*0db0*/  MOV R45, RZ ;  /* 0x000000ff002d7202 */ /* 0x000fe20000000f00 */
[----:B------:R1:W2:Y:S01]  /*0dc0*/  @!P3 LDG.E.EL.U16 R47, [R60.64] ;  /* 0x000000083c2fb981 */ /* 0x0002a2000c2e1500 */
[----:B------:R-:W-:Y:S01]  /*0dd0*/  MOV R46, RZ ;  /* 0x000000ff002e7202 */ /* 0x000fe20000000f00 */
[----:B0-----:R-:W-:-:S02]  /*0de0*/  IMAD.WIDE R56, R49, R16, c[0x0][0x178] ;  /* 0x00005e0031387625 */ /* 0x001fc400078e0210 */
[----:B------:R0:W2:Y:S02]  /*0df0*/  @!P3 LDG.E.EL.U16 R48, [R62.64] ;  /* 0x000000083e30b981 */ /* 0x0000a4000c2e1500 */
[----:B-1----:R-:W-:Y:S01]  /*0e00*/  IMAD.HI R53, R55, 0x66666667, RZ ;  /* 0x6666666737357827 */ /* 0x002fe200078e02ff */
[----:B------:R-:W-:Y:S01]  /*0e10*/  ISETP.LT.AND P3, PT, R95, 0x3700, !P0 ;  /* 0x000037005f00780c */ /* 0x000fe20004761270 */
[----:B------:R1:W2:Y:S02]  /*0e20*/  @P4 LDG.E.EL R45, [R56.64] ;  /* 0x00000008382d4981 */ /* 0x0002a4000c2e1900 */
[----:B------:R-:W-:Y:S01]  /*0e30*/  IMAD.WIDE R58, R49, R16, c[0x0][0x180] ;  /* 0x00006000313a7625 */ /* 0x000fe200078e0210 */
[----:B------:R-:W-:-:S03]  /*0e40*/  SHF.R.U32.HI R54, RZ, 0x1f, R53 ;  /* 0x0000001fff367819 */ /* 0x000fc60000011635 */
[----:B------:R-:W-:Y:S01]  /*0e50*/  IMAD R67, R95, UR6, R122 ;  /* 0x000000065f437c24 */ /* 0x000fe2000f8e027a */
[----:B------:R-:W-:Y:S01]  /*0e60*/  LEA.HI.SX32 R64, R53, R54, 0x18 ;  /* 0x0000003635407211 */ /* 0x000fe200078fc2ff */
[----:B------:R0:W2:Y:S01]  /*0e70*/  @P4 LDG.E.EL R46, [R58.64] ;  /* 0x000000083a2e4981 */ /* 0x0000a2000c2e1900 */
[----:B------:R-:W-:Y:S01]  /*0e80*/  PRMT R49, RZ, 0x7610, R49 ;  /* 0x00007610ff317816 */ /* 0x000fe20000000031 */
[-C--:B-1----:R-:W-:Y:S01]  /*0e90*/  IMAD.WIDE R56, R65, R0.reuse, c[0x0][0x170] ;  /* 0x00005c0041387625 */ /* 0x082fe200078e0200 */
[----:B------:R-:W-:Y:S02]  /*0ea0*/  PRMT R50, RZ, 0x7610, R50 ;  /* 0x00007610ff327816 */ /* 0x000fe40000000032 */
[----:B------:R-:W-:Y:S01]  /*0eb0*/  PRMT R51, RZ, 0x7610, R51 ;  /* 0x00007610ff337816 */ /* 0x000fe20000000033 */
[CC--:B------:R-:W-:Y:S01]  /*0ec0*/  IMAD.WIDE R60, R67.reuse, R0.reuse, c[0x0][0x170] ;  /* 0x00005c00433c7625 */ /* 0x0c0fe200078e0200 */
[----:B------:R-:W-:Y:S01]  /*0ed0*/  LOP3.LUT R97, R4, 0x28, R3, 0xfe, !PT ;  /* 0x0000002804617812 */ /* 0x000fe200078efe03 */
[----:B------:R1:W2:Y:S02]  /*0ee0*/  @P2 LDG.E.EL.U16 R49, [R56.64] ;  /* 0x0000000838312981 */ /* 0x0002a4000c2e1500 */
[----:B0-----:R-:W-:-:S04]  /*0ef0*/  IMAD.WIDE R58, R67, R0, c[0x0][0x160] ;  /* 0x00005800433a7625 */ /* 0x001fc800078e0200 */
[----:B------:R-:W-:-:S04]  /*0f00*/  IMAD.HI R68, R69, 0x66666667, RZ ;  /* 0x6666666745447827 */ /* 0x000fc800078e02ff */
[----:B------:R-:W-:Y:S01]  /*0f10*/  IMAD.HI R66, R55, 0x66666667, RZ ;  /* 0x6666666737427827 */ /* 0x000fe200078e02ff */
[----:B------:R-:W-:Y:S01]  /*0f20*/  ISETP.LT.AND P4, PT, R97, 0x3700, !P0 ;  /* 0x000037006100780c */ /* 0x000fe20004781270 */
[----:B------:R0:W2:Y:S02]  /*0f30*/  @P3 LDG.E.EL.U16 R50, [R58.64] ;  /* 0x000000083a323981 */ /* 0x0000a4000c2e1500 */
[----:B------:R-:W-:Y:S01]  /*0f40*/  IMAD R65, R64, UR6, R122 ;  /* 0x0000000640417c24 */ /* 0x000fe2000f8e027a */
[----:B------:R-:W-:Y:S01]  /*0f50*/  MOV R53, RZ ;  /* 0x000000ff00357202 */ /* 0x000fe20000000f00 */
[----:B------:R3:W2:Y:S01]  /*0f60*/  @P3 LDG.E.EL.U16 R51, [R60.64] ;  /* 0x000000083c333981 */ /* 0x0006a2000c2e1500 */
[----:B------:R-:W-:Y:S02]  /*0f70*/  MOV R54, RZ ;  /* 0x000000ff00367202 */ /* 0x000fe40000000f00 */
[----:B-1----:R-:W-:Y:S02]  /*0f80*/  SHF.R.U32.HI R57, RZ, 0x1f, R68 ;  /* 0x0000001fff397819 */ /* 0x002fe40000011644 */
[----:B------:R-:W-:Y:S01]  /*0f90*/  SHF.R.U32.HI R67, RZ, 0x1f, R66 ;  /* 0x0000001fff437819 */ /* 0x000fe20000011642 */
[----:B0-----:R-:W-:Y:S01]  /*0fa0*/  IMAD.WIDE R58, R65, R16, c[0x0][0x178] ;  /* 0x00005e00413a7625 */ /* 0x001fe200078e0210 */
[----:B------:R-:W-:-:S03]  /*0fb0*/  LEA.HI.SX32 R70, R68, R57, 0x18 ;  /* 0x0000003944467211 */ /* 0x000fc600078fc2ff */
[----:B---3--:R-:W-:Y:S01]  /*0fc0*/  IMAD.WIDE R60, R65, R16, c[0x0][0x180] ;  /* 0x00006000413c7625 */ /* 0x008fe200078e0210 */
[----:B------:R-:W-:Y:S01]  /*0fd0*/  LEA.HI.SX32 R66, R66, R67, 0x18 ;  /* 0x0000004342427211 */ /* 0x000fe200078fc2ff */
[----:B------:R0:W3:Y:S01]  /*0fe0*/  @P5 LDG.E.EL R53, [R58.64] ;  /* 0x000000083a355981 */ /* 0x0000e2000c2e1900 */
[----:B------:R-:W-:Y:S01]  /*0ff0*/  LOP3.LUT R57, R4, 0x10, R3, 0xfe, !PT ;  /* 0x0000001004397812 */ /* 0x000fe200078efe03 */
[----:B------:R-:W-:Y:S01]  /*1000*/  IMAD R79, R97, UR6, R122 ;  /* 0x00000006614f7c24 */ /* 0x000fe2000f8e027a */
[----:B------:R-:W-:Y:S01]  /*1010*/  PRMT R52, RZ, 0x7610, R52 ;  /* 0x00007610ff347816 */ /* 0x000fe20000000034 */
[----:B------:R1:W2:Y:S01]  /*1020*/  @P5 LDG.E.EL R54, [R60.64] ;  /* 0x000000083c365981 */ /* 0x0002a2000c2e1900 */
[----:B------:R-:W-:Y:S01]  /*1030*/  ISETP.GE.AND P5, PT, R55, 0x3700, PT ;  /* 0x000037003700780c */ /* 0x000fe20003fa6270 */
[----:B------:R-:W-:-:S04]  /*1040*/  IMAD.WIDE R62, R79, R0, c[0x0][0x160] ;  /* 0x000058004f3e7625 */ /* 0x000fc800078e0200 */
[----:B------:R-:W-:Y:S01]  /*1050*/  IMAD R65, R66, -0x280, R57 ;  /* 0xfffffd8042417824 */ /* 0x000fe200078e0239 */
[----:B------:R0:W2:Y:S01]  /*1060*/  @P4 LDG.E.EL.U16 R52, [R62.64] ;  /* 0x000000083e344981 */ /* 0x0000a2000c2e1500 */
[--C-:B------:R-:W-:Y:S01]  /*1070*/  IMAD R67, R64, -0x280, R55.reuse ;  /* 0xfffffd8040437824 */ /* 0x100fe200078e0237 */
[----:B------:R-:W-:Y:S02]  /*1080*/  PRMT R55, RZ, 0x7610, R55 ;  /* 0x00007610ff377816 */ /* 0x000fe40000000037 */
[----:B------:R-:W-:Y:S01]  /*1090*/  PRMT R56, RZ, 0x7610, R56 ;  /* 0x00007610ff387816 */ /* 0x000fe20000000038 */
[-C--:B------:R-:W-:Y:S01]  /*10a0*/  IMAD.WIDE R66, R67, R0.reuse, c[0x0][0x168] ;  /* 0x00005a0043427625 */ /* 0x080fe200078e0200 */
[----:B------:R-:W-:Y:S02]  /*10b0*/  PRMT R57, RZ, 0x7610, R57 ;  /* 0x00007610ff397816 */ /* 0x000fe40000000039 */
[----:B------:R-:W-:Y:S01]  /*10c0*/  SHF.R.U32.HI R71, RZ, 0x1f, R68 ;  /* 0x0000001fff477819 */ /* 0x000fe20000011644 */
[CC--:B0-----:R-:W-:Y:S01]  /*10d0*/  IMAD.WIDE R62, R65.reuse, R0.reuse, c[0x0][0x188] ;  /* 0x00006200413e7625 */ /* 0x0c1fe200078e0200 */
[----:B------:R0:W2:Y:S03]  /*10e0*/  @!P5 LDG.E.EL.U16 R55, [R66.64] ;  /* 0x000000084237d981 */ /* 0x0000a6000c2e1500 */
[-C--:B------:R-:W-:Y:S01]  /*10f0*/  IMAD.WIDE R64, R65, R0.reuse, c[0x0][0x190] ;  /* 0x0000640041407625 */ /* 0x080fe200078e0200 */
[----:B------:R-:W-:Y:S01]  /*1100*/  LEA.HI.SX32 R71, R68, R71, 0x18 ;  /* 0x0000004744477211 */ /* 0x000fe200078fc2ff */
[----:B------:R0:W2:Y:S04]  /*1110*/  @!P5 LDG.E.EL.U16 R56, [R62.64] ;  /* 0x000000083e38d981 */ /* 0x0000a8000c2e1500 */
[----:B------:R0:W2:Y:S01]  /*1120*/  @!P5 LDG.E.EL.U16 R57, [R64.64] ;  /* 0x000000084039d981 */ /* 0x0000a2000c2e1500 */
[----:B------:R-:W-:Y:S01]  /*1130*/  ISETP.GE.AND P5, PT, R69, 0x3700, PT ;  /* 0x000037004500780c */ /* 0x000fe20003fa6270 */
[C---:B------:R-:W-:Y:S01]  /*1140*/  IMAD R75, R71.reuse, -0x280, R69 ;  /* 0xfffffd80474b7824 */ /* 0x040fe200078e0245 */
[----:B------:R-:W-:Y:S01]  /*1150*/  PRMT R58, RZ, 0x7610, R58 ;  /* 0x00007610ff3a7816 */ /* 0x000fe2000000003a */
[----:B------:R-:W-:Y:S01]  /*1160*/  IMAD R71, R71, UR6, R122 ;  /* 0x0000000647477c24 */ /* 0x000fe2000f8e027a */
[----:B------:R-:W-:Y:S01]  /*1170*/  LOP3.LUT R73, R4, 0x14, R3, 0xfe, !PT ;  /* 0x0000001404497812 */ /* 0x000fe200078efe03 */
[----:B------:R-:W-:Y:S01]  /*1180*/  IMAD.WIDE R74, R75, R0, c[0x0][0x168] ;  /* 0x00005a004b4a7625 */ /* 0x000fe200078e0200 */
[----:B------:R-:W-:-:S02]  /*1190*/  MOV R59, RZ ;  /* 0x000000ff003b7202 */ /* 0x000fc40000000f00 */
[----:B-1----:R-:W-:Y:S01]  /*11a0*/  MOV R60, RZ ;  /* 0x000000ff003c7202 */ /* 0x002fe20000000f00 */
[----:B------:R-:W-:Y:S01]  /*11b0*/  IMAD.WIDE R68, R71, R16, c[0x0][0x178] ;  /* 0x00005e0047447625 */ /* 0x000fe200078e0210 */
[----:B------:R-:W-:-:S03]  /*11c0*/  LOP3.LUT R103, R4, 0x2c, R3, 0xfe, !PT ;  /* 0x0000002c04677812 */ /* 0x000fc600078efe03 */
[----:B0-----:R-:W-:Y:S01]  /*11d0*/  IMAD.WIDE R66, R71, R16, c[0x0][0x180] ;  /* 0x0000600047427625 */ /* 0x001fe200078e0210 */
[----:B------:R0:W2:Y:S03]  /*11e0*/  @!P5 LDG.E.EL.U16 R58, [R74.64] ;  /* 0x000000084a3ad981 */ /* 0x0000a6000c2e1500 */
[----:B------:R-:W-:Y:S01]  /*11f0*/  IMAD R73, R70, -0x280, R73 ;  /* 0xfffffd8046497824 */ /* 0x000fe200078e0249 */
[----:B------:R-:W-:Y:S01]  /*1200*/  PRMT R61, RZ, 0x7610, R61 ;  /* 0x00007610ff3d7816 */ /* 0x000fe2000000003d */
[----:B------:R1:W2:Y:S01]  /*1210*/  @P6 LDG.E.EL R59, [R68.64] ;  /* 0x00000008443b6981 */ /* 0x0002a2000c2e1900 */
[----:B------:R-:W-:Y:S01]  /*1220*/  PRMT R70, RZ, 0x7610, R70 ;  /* 0x00007610ff467816 */ /* 0x000fe20000000046 */
[-C--:B------:R-:W-:Y:S02]  /*1230*/  IMAD.WIDE R64, R73, R0.reuse, c[0x0][0x188] ;  /* 0x0000620049407625 */ /* 0x080fe400078e0200 */
[----:B------:R1:W2:Y:S02]  /*1240*/  @P6 LDG.E.EL R60, [R66.64] ;  /* 0x00000008423c6981 */ /* 0x0002a4000c2e1900 */
[----:B0-----:R-:W-:Y:S01]  /*1250*/  IMAD.HI R75, R77, 0x66666667, RZ ;  /* 0x666666674d4b7827 */ /* 0x001fe200078e02ff */
[----:B------:R-:W-:Y:S01]  /*1260*/  ISETP.LT.AND P6, PT, R103, 0x3700, !P0 ;  /* 0x000037006700780c */ /* 0x000fe200047c1270 */
[----:B------:R0:W2:Y:S02]  /*1270*/  @!P5 LDG.E.EL.U16 R61, [R64.64] ;  /* 0x00000008403dd981 */ /* 0x0000a4000c2e1500 */
[----:B------:R-:W-:Y:S01]  /*1280*/  IMAD.WIDE R62, R73, R0, c[0x0][0x190] ;  /* 0x00006400493e7625 */ /* 0x000fe200078e0200 */
[----:B------:R-:W-:-:S02]  /*1290*/  LOP3.LUT R107, R4, 0x30, R3, 0xfe, !PT ;  /* 0x00000030046b7812 */ /* 0x000fc400078efe03 */
[----:B------:R-:W-:Y:S01]  /*12a0*/  SHF.R.U32.HI R76, RZ, 0x1f, R75 ;  /* 0x0000001fff4c7819 */ /* 0x000fe2000001164b */
[--C-:B-1----:R-:W-:Y:S01]  /*12b0*/  IMAD R67, R103, UR6, R122.reuse ;  /* 0x0000000667437c24 */ /* 0x102fe2000f8e027a */
[----:B------:R1:W2:Y:S01]  /*12c0*/  @!P5 LDG.E.EL.U16 R70, [R62.64] ;  /* 0x000000083e46d981 */ /* 0x0002a2000c2e1500 */
[----:B------:R-:W-:Y:S02]  /*12d0*/  ISETP.LT.AND P5, PT, R107, 0x3700, !P0 ;  /* 0x000037006b00780c */ /* 0x000fe400047a1270 */
[----:B------:R-:W-:Y:S01]  /*12e0*/  LEA.HI.SX32 R78, R75, R76, 0x18 ;  /* 0x0000004c4b4e7211 */ /* 0x000fe200078fc2ff */
[----:B0-----:R-:W-:Y:S01]  /*12f0*/  IMAD.WIDE R64, R79, R0, c[0x0][0x170] ;  /* 0x00005c004f407625 */ /* 0x001fe200078e0200 */
[----:B------:R-:W-:Y:S02]  /*1300*/  PRMT R71, RZ, 0x7610, R71 ;  /* 0x00007610ff477816 */ /* 0x000fe40000000047 */
[----:B------:R-:W-:Y:S01]  /*1310*/  PRMT R73, RZ, 0x7610, R73 ;  /* 0x00007610ff497816 */ /* 0x000fe20000000049 */
[----:B------:R-:W-:-:S02]  /*1320*/  IMAD R91, R107, UR6, R122 ;  /* 0x000000066b5b7c24 */ /* 0x000fc4000f8e027a */
[-C--:B-1----:R-:W-:Y:S01]  /*1330*/  IMAD.WIDE R62, R67, R0.reuse, c[0x0][0x170] ;  /* 0x00005c00433e7625 */ /* 0x082fe200078e0200 */
[----:B------:R-:W-:Y:S01]  /*1340*/  PRMT R74, RZ, 0x7610, R74 ;  /* 0x00007610ff4a7816 */ /* 0x000fe2000000004a */
[----:B------:R0:W2:Y:S02]  /*1350*/  @P4 LDG.E.EL.U16 R71, [R64.64] ;  /* 0x0000000840474981 */ /* 0x0000a4000c2e1500 */
[----:B------:R-:W-:Y:S01]  /*1360*/  IMAD.HI R82, R77, 0x66666667, RZ ;  /* 0x666666674d527827 */ /* 0x000fe200078e02ff */
[----:B------:R-:W-:Y:S01]  /*1370*/  MOV R75, RZ ;  /* 0x000000ff004b7202 */ /* 0x000fe20000000f00 */
[----:B------:R1:W2:Y:S02]  /*1380*/  @P6 LDG.E.EL.U16 R73, [R62.64] ;  /* 0x000000083e496981 */ /* 0x0002a4000c2e1500 */
[----:B------:R-:W-:Y:S01]  /*1390*/  IMAD R79, R78, UR6, R122 ;  /* 0x000000064e4f7c24 */ /* 0x000fe2000f8e027a */
[----:B------:R-:W-:Y:S01]  /*13a0*/  MOV R76, RZ ;  /* 0x000000ff004c7202 */ /* 0x000fe20000000f00 */
[----:B------:R-:W-:Y:S01]  /*13b0*/  IMAD.WIDE R68, R67, R0, c[0x0][0x160] ;  /* 0x0000580043447625 */ /* 0x000fe200078e0200 */
[----:B------:R-:W-:-:S03]  /*13c0*/  SHF.R.U32.HI R85, RZ, 0x1f, R82 ;  /* 0x0000001fff557819 */ /* 0x000fc60000011652 */
[----:B------:R-:W-:Y:S01]  /*13d0*/  IMAD.WIDE R66, R91, R0, c[0x0][0x160] ;  /* 0x000058005b427625 */ /* 0x000fe200078e0200 */
[----:B------:R-:W-:-:S03]  /*13e0*/  PRMT R72, RZ, 0x7610, R72 ;  /* 0x00007610ff487816 */ /* 0x000fc60000000048 */
[CC--:B0-----:R-:W-:Y:S01]  /*13f0*/  IMAD.WIDE R64, R79.reuse, R16.reuse, c[0x0][0x178] ;  /* 0x00005e004f407625 */ /* 0x0c1fe200078e0210 */
[----:B------:R0:W2:Y:S03]  /*1400*/  @P5 LDG.E.EL.U16 R74, [R66.64] ;  /* 0x00000008424a5981 */ /* 0x0000a6000c2e1500 */
[----:B-1----:R-:W-:Y:S01]  /*1410*/  IMAD.WIDE R62, R79, R16, c[0x0][0x180] ;  /* 0x000060004f3e7625 */ /* 0x002fe200078e0210 */
[----:B------:R-:W-:Y:S01]  /*1420*/  LEA.HI.SX32 R85, R82, R85, 0x18 ;  /* 0x0000005552557211 */ /* 0x000fe200078fc2ff */
[----:B------:R1:W2:Y:S04]  /*1430*/  @P1 LDG.E.EL R75, [R64.64] ;  /* 0x00000008404b1981 */ /* 0x0002a8000c2e1900 */
[----:B------:R1:W2:Y:S01]  /*1440*/  @P1 LDG.E.EL R76, [R62.64] ;  /* 0x000000083e4c1981 */ /* 0x0002a2000c2e1900 */
[----:B0-----:R-:W-:-:S02]  /*1450*/  LOP3.LUT R66, R4, 0x18, R3, 0xfe, !PT ;  /* 0x0000001804427812 */ /* 0x001fc400078efe03 */
[----:B------:R-:W-:Y:S01]  /*1460*/  ISETP.GE.AND P1, PT, R77, 0x3700, PT ;  /* 0x000037004d00780c */ /* 0x000fe20003f26270 */
[----:B------:R0:W2:Y:S01]  /*1470*/  @P6 LDG.E.EL.U16 R72, [R68.64] ;  /* 0x0000000844486981 */ /* 0x0000a2000c2e1500 */
[----:B------:R-:W-:Y:S01]  /*1480*/  IMAD.HI R80, R83, 0x66666667, RZ ;  /* 0x6666666753507827 */ /* 0x000fe200078e02ff */
[----:B------:R-:W-:-:S03]  /*1490*/  PRMT R79, RZ, 0x7610, R79 ;  /* 0x00007610ff4f7816 */ /* 0x000fc6000000004f */
[--C-:B------:R-:W-:Y:S02]  /*14a0*/  IMAD R67, R78, -0x280, R77.reuse ;  /* 0xfffffd804e437824 */ /* 0x100fe400078e024d */
[----:B------:R-:W-:Y:S02]  /*14b0*/  IMAD R85, R85, -0x280, R66 ;  /* 0xfffffd8055557824 */ /* 0x000fe400078e0242 */
[----:B0-----:R-:W-:Y:S01]  /*14c0*/  IMAD.HI R68, R83, 0x66666667, RZ ;  /* 0x6666666753447827 */ /* 0x001fe200078e02ff */
[----:B------:R-:W-:Y:S02]  /*14d0*/  PRMT R77, RZ, 0x7610, R77 ;  /* 0x00007610ff4d7816 */ /* 0x000fe4000000004d */
[----:B------:R-:W-:Y:S01]  /*14e0*/  PRMT R78, RZ, 0x7610, R78 ;  /* 0x00007610ff4e7816 */ /* 0x000fe2000000004e */
[-C--:B------:R-:W-:Y:S01]  /*14f0*/  IMAD.WIDE R66, R67, R0.reuse, c[0x0][0x168] ;  /* 0x00005a0043427625 */ /* 0x080fe200078e0200 */
[----:B------:R-:W-:Y:S02]  /*1500*/  SHF.R.U32.HI R81, RZ, 0x1f, R80 ;  /* 0x0000001fff517819 */ /* 0x000fe40000011650 */
[----:B------:R-:W-:Y:S01]  /*1510*/  SHF.R.U32.HI R69, RZ, 0x1f, R68 ;  /* 0x0000001fff457819 */ /* 0x000fe20000011644 */
[----:B-1----:R-:W-:-:S04]  /*1520*/  IMAD.WIDE R64, R85, R0, c[0x0][0x188] ;  /* 0x0000620055407625 */ /* 0x002fc800078e0200 */
[----:B------:R-:W-:Y:S01]  /*1530*/  IMAD.WIDE R62, R85, R0, c[0x0][0x190] ;  /* 0x00006400553e7625 */ /* 0x000fe200078e0200 */
[----:B------:R-:W-:Y:S01]  /*1540*/  LEA.HI.SX32 R81, R80, R81, 0x18 ;  /* 0x0000005150517211 */ /* 0x000fe200078fc2ff */
[----:B------:R0:W2:Y:S01]  /*1550*/  @!P1 LDG.E.EL.U16 R77, [R66.64] ;  /* 0x00000008424d9981 */ /* 0x0000a2000c2e1500 */
[----:B------:R-:W-:Y:S02]  /*1560*/  LEA.HI.SX32 R69, R68, R69, 0x18 ;  /* 0x0000004544457211 */ /* 0x000fe400078fc2ff */
[----:B------:R-:W-:Y:S01]  /*1570*/  LOP3.LUT R80, R4, 0x1c, R3, 0xfe, !PT ;  /* 0x0000001c04507812 */ /* 0x000fe200078efe03 */
[----:B------:R1:W2:Y:S04]  /*1580*/  @!P1 LDG.E.EL.U16 R78, [R64.64] ;  /* 0x00000008404e9981 */ /* 0x0002a8000c2e1500 */
[----:B------:R1:W2:Y:S01]  /*1590*/  @!P1 LDG.E.EL.U16 R79, [R62.64] ;  /* 0x000000083e4f9981 */ /* 0x0002a2000c2e1500 */
[----:B------:R-:W-:Y:S01]  /*15a0*/  ISETP.GE.AND P1, PT, R83, 0x3700, PT ;  /* 0x000037005300780c */ /* 0x000fe20003f26270 */
[----:B------:R-:W-:-:S02]  /*15b0*/  IMAD R85, R69, UR6, R122 ;  /* 0x0000000645557c24 */ /* 0x000fc4000f8e027a */
[--C-:B------:R-:W-:Y:S02]  /*15c0*/  IMAD R87, R81, -0x280, R80.reuse ;  /* 0xfffffd8051577824 */ /* 0x100fe400078e0250 */
[--C-:B------:R-:W-:Y:S01]  /*15d0*/  IMAD R89, R69, -0x280, R83.reuse ;  /* 0xfffffd8045597824 */ /* 0x100fe200078e0253 */
[----:B------:R-:W-:Y:S01]  /*15e0*/  MOV R82, RZ ;  /* 0x000000ff00527202 */ /* 0x000fe20000000f00 */
[----:B0-----:R-:W-:Y:S01]  /*15f0*/  IMAD.WIDE R66, R85, R16, c[0x0][0x180] ;  /* 0x0000600055427625 */ /* 0x001fe200078e0210 */
[----:B------:R-:W-:Y:S02]  /*1600*/  PRMT R80, RZ, 0x7610, R80 ;  /* 0x00007610ff507816 */ /* 0x000fe40000000050 */
[----:B------:R-:W-:Y:S01]  /*1610*/  PRMT R83, RZ, 0x7610, R83 ;  /* 0x00007610ff537816 */ /* 0x000fe20000000053 */
[-C--:B------:R-:W-:Y:S01]  /*1620*/  IMAD.WIDE R88, R89, R0.reuse, c[0x0][0x168] ;  /* 0x00005a0059587625 */ /* 0x080fe200078e0200 */
[----:B------:R-:W-:Y:S01]  /*1630*/  PRMT R84, RZ, 0x7610, R84 ;  /* 0x00007610ff547816 */ /* 0x000fe20000000054 */
[----:B------:R0:W2:Y:S01]  /*1640*/  @P2 LDG.E.EL R82, [R66.64] ;  /* 0x0000000842522981 */ /* 0x0000a2000c2e1900 */
[C-C-:B------:R-:W-:Y:S01]  /*1650*/  LOP3.LUT R115, R4.reuse, 0x34, R3.reuse, 0xfe, !PT ;  /* 0x0000003404737812 */ /* 0x140fe200078efe03 */
[CC--:B-1----:R-:W-:Y:S01]  /*1660*/  IMAD.WIDE R64, R87.reuse, R0.reuse, c[0x0][0x188] ;  /* 0x0000620057407625 */ /* 0x0c2fe200078e0200 */
[----:B------:R-:W-:Y:S01]  /*1670*/  MOV R81, RZ ;  /* 0x000000ff00517202 */ /* 0x000fe20000000f00 */
[----:B------:R1:W2:Y:S02]  /*1680*/  @!P1 LDG.E.EL.U16 R80, [R88.64] ;  /* 0x0000000858509981 */ /* 0x0002a4000c2e1500 */
[----:B------:R-:W-:Y:S01]  /*1690*/  IMAD.WIDE R62, R87, R0, c[0x0][0x190] ;  /* 0x00006400573e7625 */ /* 0x000fe200078e0200 */
[----:B------:R-:W-:Y:S01]  /*16a0*/  LOP3.LUT R119, R4, 0x38, R3, 0xfe, !PT ;  /* 0x0000003804777812 */ /* 0x000fe200078efe03 */
[----:B------:R1:W2:Y:S02]  /*16b0*/  @!P1 LDG.E.EL.U16 R83, [R64.64] ;  /* 0x0000000840539981 */ /* 0x0002a4000c2e1500 */
[----:B------:R-:W-:-:S02]  /*16c0*/  IMAD.WIDE R68, R85, R16, c[0x0][0x178] ;  /* 0x00005e0055447625 */ /* 0x000fc400078e0210 */
[----:B------:R1:W2:Y:S01]  /*16d0*/  @!P1 LDG.E.EL.U16 R84, [R62.64] ;  /* 0x000000083e549981 */ /* 0x0002a2000c2e1500 */
[----:B------:R-:W-:Y:S01]  /*16e0*/  ISETP.LT.AND P1, PT, R119, 0x3700, !P0 ;  /* 0x000037007700780c */ /* 0x000fe20004721270 */
[----:B0-----:R-:W-:Y:S02]  /*16f0*/  IMAD R67, R115, UR6, R122 ;  /* 0x0000000673437c24 */ /* 0x001fe4000f8e027a */
[----:B------:R-:W-:Y:S01]  /*1700*/  IMAD.HI R66, R95, 0x66666667, RZ ;  /* 0x666666675f427827 */ /* 0x000fe200078e02ff */
[----:B------:R0:W2:Y:S01]  /*1710*/  @P2 LDG.E.EL R81, [R68.64] ;  /* 0x0000000844512981 */ /* 0x0000a2000c2e1900 */
[----:B------:R-:W-:Y:S02]  /*1720*/  ISETP.LT.AND P2, PT, R115, 0x3700, !P0 ;  /* 0x000037007300780c */ /* 0x000fe40004741270 */
[----:B------:R-:W-:-:S04]  /*1730*/  IMAD.WIDE R92, R67, R0, c[0x0][0x160] ;  /* 0x00005800435c7625 */ /* 0x000fc800078e0200 */
[----:B-1----:R-:W-:Y:S01]  /*1740*/  IMAD.WIDE R62, R67, R0, c[0x0][0x170] ;  /* 0x00005c00433e7625 */ /* 0x002fe200078e0200 */
[----:B------:R-:W-:-:S03]  /*1750*/  SHF.R.U32.HI R67, RZ, 0x1f, R66 ;  /* 0x0000001fff437819 */ /* 0x000fc60000011642 */
[----:B------:R-:W-:Y:S02]  /*1760*/  IMAD R99, R119, UR6, R122 ;  /* 0x0000000677637c24 */ /* 0x000fe4000f8e027a */
[----:B------:R-:W-:Y:S01]  /*1770*/  IMAD.HI R96, R95, 0x66666667, RZ ;  /* 0x666666675f607827 */ /* 0x000fe200078e02ff */
[----:B------:R-:W-:Y:S02]  /*1780*/  PRMT R88, RZ, 0x7610, R88 ;  /* 0x00007610ff587816 */ /* 0x000fe40000000058 */
[----:B------:R-:W-:Y:S01]  /*1790*/  LEA.HI.SX32 R94, R66, R67, 0x18 ;  /* 0x00000043425e7211 */ /* 0x000fe200078fc2ff */
[CC--:B0-----:R-:W-:Y:S01]  /*17a0*/  IMAD.WIDE R68, R99.reuse, R0.reuse, c[0x0][0x160] ;  /* 0x0000580063447625 */ /* 0x0c1fe200078e0200 */
[----:B------:R-:W-:Y:S02]  /*17b0*/  PRMT R85, RZ, 0x7610, R85 ;  /* 0x00007610ff557816 */ /* 0x000fe40000000055 */
[----:B------:R-:W-:Y:S01]  /*17c0*/  PRMT R87, RZ, 0x7610, R87 ;  /* 0x00007610ff577816 */ /* 0x000fe20000000057 */
[-C--:B------:R-:W-:Y:S01]  /*17d0*/  IMAD.WIDE R66, R99, R0.reuse, c[0x0][0x170] ;  /* 0x00005c0063427625 */ /* 0x080fe200078e0200 */
[----:B------:R-:W-:Y:S01]  /*17e0*/  SHF.R.U32.HI R99, RZ, 0x1f, R96 ;  /* 0x0000001fff637819 */ /* 0x000fe20000011660 */
[----:B------:R0:W3:Y:S02]  /*17f0*/  @P1 LDG.E.EL.U16 R88, [R68.64] ;  /* 0x0000000844581981 */ /* 0x0000e4000c2e1500 */
[----:B------:R-:W-:Y:S01]  /*1800*/  IMAD.WIDE R64, R91, R0, c[0x0][0x170] ;  /* 0x00005c005b407625 */ /* 0x000fe200078e0200 */
[----:B------:R-:W-:Y:S01]  /*1810*/  LEA.HI.SX32 R99, R96, R99, 0x18 ;  /* 0x0000006360637211 */ /* 0x000fe200078fc2ff */
[----:B------:R1:W3:Y:S02]  /*1820*/  @P2 LDG.E.EL.U16 R87, [R62.64] ;  /* 0x000000083e572981 */ /* 0x0002e4000c2e1500 */
[----:B------:R-:W-:Y:S01]  /*1830*/  IMAD R101, R94, UR6, R122 ;  /* 0x000000065e657c24 */ /* 0x000fe2000f8e027a */
[----:B------:R-:W-:Y:S01]  /*1840*/  MOV R89, RZ ;  /* 0x000000ff00597202 */ /* 0x000fe20000000f00 */
[----:B------:R4:W3:Y:S01]  /*1850*/  @P5 LDG.E.EL.U16 R85, [R64.64] ;  /* 0x0000000840555981 */ /* 0x0008e2000c2e1500 */
[----:B0-----:R-:W-:-:S02]  /*1860*/  LOP3.LUT R68, R4, 0x20, R3, 0xfe, !PT ;  /* 0x0000002004447812 */ /* 0x001fc400078efe03 */
[----:B------:R-:W-:Y:S01]  /*1870*/  MOV R91, RZ ;  /* 0x000000ff005b7202 */ /* 0x000fe20000000f00 */
[----:B-1----:R-:W-:-:S04]  /*1880*/  IMAD.WIDE R62, R101, R16, c[0x0][0x180] ;  /* 0x00006000653e7625 */ /* 0x002fc800078e0210 */
[----:B----4-:R-:W-:Y:S01]  /*1890*/  IMAD.WIDE R64, R101, R16, c[0x0][0x178] ;  /* 0x00005e0065407625 */ /* 0x010fe200078e0210 */
[----:B------:R0:W4:Y:S03]  /*18a0*/  @P3 LDG.E.EL R91, [R62.64] ;  /* 0x000000083e5b3981 */ /* 0x000126000c2e1900 */
[----:B------:R-:W-:Y:S01]  /*18b0*/  IMAD R101, R99, -0x280, R68 ;  /* 0xfffffd8063657824 */ /* 0x000fe200078e0244 */
[----:B------:R1:W3:Y:S01]  /*18c0*/  @P3 LDG.E.EL R89, [R64.64] ;  /* 0x0000000840593981 */ /* 0x0002e2000c2e1900 */
[----:B------:R-:W-:Y:S01]  /*18d0*/  IMAD.HI R68, R97, 0x66666667, RZ ;  /* 0x6666666761447827 */ /* 0x000fe200078e02ff */
[----:B------:R-:W-:Y:S02]  /*18e0*/  PRMT R86, RZ, 0x7610, R86 ;  /* 0x00007610ff567816 */ /* 0x000fe40000000056 */
[----:B------:R-:W-:Y:S02]  /*18f0*/  ISETP.GE.AND P3, PT, R95, 0x3700, PT ;  /* 0x000037005f00780c */ /* 0x000fe40003f66270 */
[----:B------:R-:W-:-:S02]  /*1900*/  PRMT R90, RZ, 0x7610, R90 ;  /* 0x00007610ff5a7816 */ /* 0x000fc4000000005a */
[----:B------:R-:W-:Y:S01]  /*1910*/  SHF.R.U32.HI R69, RZ, 0x1f, R68 ;  /* 0x0000001fff457819 */ /* 0x000fe20000011644 */
[----:B------:R-:W-:Y:S01]  /*1920*/  IMAD R95, R94, -0x280, R95 ;  /* 0xfffffd805e5f7824 */ /* 0x000fe200078e025f */
[----:B------:R0:W3:Y:S01]  /*1930*/  @P2 LDG.E.EL.U16 R86, [R92.64] ;  /* 0x000000085c562981 */ /* 0x0000e2000c2e1500 */
[----:B------:R-:W-:Y:S01]  /*1940*/  IMAD.HI R96, R103, 0x66666667, RZ ;  /* 0x6666666767607827 */ /* 0x000fe200078e02ff */
[----:B------:R-:W-:Y:S02]  /*1950*/  LEA.HI.SX32 R69, R68, R69, 0x18 ;  /* 0x0000004544457211 */ /* 0x000fe400078fc2ff */
[----:B------:R5:W3:Y:S01]  /*1960*/  @P1 LDG.E.EL.U16 R90, [R66.64] ;  /* 0x00000008425a1981 */ /* 0x000ae2000c2e1500 */
[----:B------:R-:W-:Y:S01]  /*1970*/  PRMT R94, RZ, 0x7610, R94 ;  /* 0x00007610ff5e7816 */ /* 0x000fe2000000005e */
[CC--:B-1----:R-:W-:Y:S01]  /*1980*/  IMAD.WIDE R64, R101.reuse, R0.reuse, c[0x0][0x188] ;  /* 0x0000620065407625 */ /* 0x0c2fe200078e0200 */
[----:B------:R-:W-:Y:S02]  /*1990*/  SHF.R.U32.HI R99, RZ, 0x1f, R96 ;  /* 0x0000001fff637819 */ /* 0x000fe40000011660 */
[----:B0-----:R-:W-:Y:S01]  /*19a0*/  PRMT R92, RZ, 0x7610, R92 ;  /* 0x00007610ff5c7816 */ /* 0x001fe2000000005c */
[----:B------:R-:W-:Y:S01]  /*19b0*/  IMAD.WIDE R62, R101, R0, c[0x0][0x190] ;  /* 0x00006400653e7625 */ /* 0x000fe200078e0200 */
[----:B------:R-:W-:-:S03]  /*19c0*/  PRMT R93, RZ, 0x7610, R93 ;  /* 0x00007610ff5d7816 */ /* 0x000fc6000000005d */
[----:B-----5:R-:W-:Y:S01]  /*19d0*/  IMAD.WIDE R66, R95, R0, c[0x0][0x168] ;  /* 0x00005a005f427625 */ /* 0x020fe200078e0200 */
[----:B------:R0:W5:Y:S03]  /*19e0*/  @!P3 LDG.E.EL.U16 R94, [R62.64] ;  /* 0x000000083e5eb981 */ /* 0x000166000c2e1500 */
[----:B------:R-:W-:Y:S01]  /*19f0*/  IMAD.HI R110, R107, 0x66666667, RZ ;  /* 0x666666676b6e7827 */ /* 0x000fe200078e02ff */
[----:B------:R1:W3:Y:S03]  /*1a00*/  @!P3 LDG.E.EL.U16 R92, [R66.64] ;  /* 0x00000008425cb981 */ /* 0x0002e6000c2e1500 */
[C---:B------:R-:W-:Y:S01]  /*1a10*/  IMAD R105, R69.reuse, -0x280, R97 ;  /* 0xfffffd8045697824 */ /* 0x040fe200078e0261 */
[----:B------:R1:W3:Y:S01]  /*1a20*/  @!P3 LDG.E.EL.U16 R93, [R64.64] ;  /* 0x00000008405db981 */ /* 0x0002e2000c2e1500 */
[----:B------:R-:W-:Y:S01]  /*1a30*/  IMAD R69, R69, UR6, R122 ;  /* 0x0000000645457c24 */ /* 0x000fe2000f8e027a */
[----:B------:R-:W-:-:S02]  /*1a40*/  LEA.HI.SX32 R102, R96, R99, 0x18 ;  /* 0x0000006360667211 */ /* 0x000fc400078fc2ff */
[----:B------:R-:W-:Y:S01]  /*1a50*/  ISETP.GE.AND P3, PT, R97, 0x3700, PT ;  /* 0x000037006100780c */ /* 0x000fe20003f66270 */
[CC--:B0-----:R-:W-:Y:S01]  /*1a60*/  IMAD.WIDE R62, R69.reuse, R16.reuse, c[0x0][0x180] ;  /* 0x00006000453e7625 */ /* 0x0c1fe200078e0210 */
[----:B------:R-:W-:Y:S02]  /*1a70*/  MOV R96, RZ ;  /* 0x000000ff00607202 */ /* 0x000fe40000000f00 */
[----:B------:R-:W-:Y:S01]  /*1a80*/  SHF.R.U32.HI R99, RZ, 0x1f, R110 ;  /* 0x0000001fff637819 */ /* 0x000fe2000001166e */
[----:B-1----:R-:W-:Y:S01]  /*1a90*/  IMAD.WIDE R66, R69, R16, c[0x0][0x178] ;  /* 0x00005e0045427625 */ /* 0x002fe200078e0210 */
[----:B------:R-:W-:Y:S02]  /*1aa0*/  MOV R95, RZ ;  /* 0x000000ff005f7202 */ /* 0x000fe40000000f00 */
[----:B------:R-:W-:Y:S01]  /*1ab0*/  LEA.HI.SX32 R110, R110, R99, 0x18 ;  /* 0x000000636e6e7211 */ /* 0x000fe200078fc2ff */
[----:B------:R0:W5:Y:S01]  /*1ac0*/  @P4 LDG.E.EL R96, [R62.64] ;  /* 0x000000083e604981 */ /* 0x000162000c2e1900 */
[----:B------:R-:W-:Y:S01]  /*1ad0*/  PRMT R97, RZ, 0x7610, R97 ;  /* 0x00007610ff617816 */ /* 0x000fe20000000061 */
[CC--:B------:R-:W-:Y:S01]  /*1ae0*/  IMAD.WIDE R68, R105.reuse, R0.reuse, c[0x0][0x168] ;  /* 0x00005a0069447625 */ /* 0x0c0fe200078e0200 */
[----:B------:R-:W-:Y:S01]  /*1af0*/  PRMT R98, RZ, 0x7610, R98 ;  /* 0x00007610ff627816 */ /* 0x000fe20000000062 */
[----:B------:R1:W5:Y:S01]  /*1b00*/  @P4 LDG.E.EL R95, [R66.64] ;  /* 0x00000008425f4981 */ /* 0x000362000c2e1900 */
[----:B------:R-:W-:Y:S01]  /*1b10*/  PRMT R99, RZ, 0x7610, R99 ;  /* 0x00007610ff637816 */ /* 0x000fe20000000063 */
[----:B------:R-:W-:-:S04]  /*1b20*/  IMAD.WIDE R64, R105, R0, c[0x0][0x188] ;  /* 0x0000620069407625 */ /* 0x000fc800078e0200 */
[----:B0-----:R-:W-:Y:S01]  /*1b30*/  IMAD.WIDE R62, R105, R0, c[0x0][0x190] ;  /* 0x00006400693e7625 */ /* 0x001fe200078e0200 */
[----:B------:R0:W5:Y:S03]  /*1b40*/  @!P3 LDG.E.EL.U16 R97, [R68.64] ;  /* 0x000000084461b981 */ /* 0x000166000c2e1500 */
[----:B------:R-:W-:Y:S01]  /*1b50*/  IMAD R109, R102, UR6, R122 ;  /* 0x00000006666d7c24 */ /* 0x000fe2000f8e027a */
[----:B------:R1:W5:Y:S01]  /*1b60*/  @!P3 LDG.E.EL.U16 R98, [R64.64] ;  /* 0x000000084062b981 */ /* 0x000362000c2e1500 */
[----:B------:R-:W-:Y:S01]  /*1b70*/  CS2R R100, SRZ ;  /* 0x0000000000647805 */ /* 0x000fe2000001ff00 */
[----:B------:R-:W-:Y:S01]  /*1b80*/  ISETP.GE.AND P4, PT, R103, 0x3700, PT ;  /* 0x000037006700780c */ /* 0x000fe20003f86270 */
[----:B------:R-:W-:Y:S01]  /*1b90*/  IMAD.HI R114, R115, 0x66666667, RZ ;  /* 0x6666666773727827 */ /* 0x000fe200078e02ff */
[----:B------:R1:W5:Y:S01]  /*1ba0*/  @!P3 LDG.E.EL.U16 R99, [R62.64] ;  /* 0x000000083e63b981 */ /* 0x000362000c2e1500 */
[----:B------:R-:W-:-:S02]  /*1bb0*/  ISETP.GE.AND P3, PT, R107, 0x3700, PT ;  /* 0x000037006b00780c */ /* 0x000fc40003f66270 */
[----:B0-----:R-:W-:-:S04]  /*1bc0*/  IMAD.WIDE R68, R109, R16, c[0x0][0x178] ;  /* 0x00005e006d447625 */ /* 0x001fc800078e0210 */
[----:B-1----:R-:W-:Y:S01]  /*1bd0*/  IMAD.WIDE R64, R109, R16, c[0x0][0x180] ;  /* 0x000060006d407625 */ /* 0x002fe200078e0210 */
[----:B------:R0:W5:Y:S03]  /*1be0*/  @P6 LDG.E.EL R100, [R68.64] ;  /* 0x0000000844646981 */ /* 0x000166000c2e1900 */
[----:B------:R-:W-:Y:S01]  /*1bf0*/  IMAD R111, R102, -0x280, R103 ;  /* 0xfffffd80666f7824 */ /* 0x000fe200078e0267 */
[----:B------:R-:W-:Y:S01]  /*1c00*/  SHF.R.U32.HI R63, RZ, 0x1f, R114 ;  /* 0x0000001fff3f7819 */ /* 0x000fe20000011672 */
[C---:B------:R-:W-:Y:S01]  /*1c10*/  IMAD R113, R110.reuse, UR6, R122 ;  /* 0x000000066e717c24 */ /* 0x040fe2000f8e027a */
[----:B------:R1:W5:Y:S01]  /*1c20*/  @P6 LDG.E.EL R101, [R64.64] ;  /* 0x0000000840656981 */ /* 0x000362000c2e1900 */
[----:B------:R-:W-:Y:S01]  /*1c30*/  IMAD R117, R110, -0x280, R107 ;  /* 0xfffffd806e757824 */ /* 0x000fe200078e026b */
[----:B------:R-:W-:Y:S01]  /*1c40*/  PRMT R102, RZ, 0x7610, R102 ;  /* 0x00007610ff667816 */ /* 0x000fe20000000066 */
[----:B------:R-:W-:Y:S01]  /*1c50*/  IMAD.WIDE R108, R111, R0, c[0x0][0x168] ;  /* 0x00005a006f6c7625 */ /* 0x000fe200078e0200 */
[----:B------:R-:W-:-:S02]  /*1c60*/  PRMT R103, RZ, 0x7610, R103 ;  /* 0x00007610ff677816 */ /* 0x000fc40000000067 */
[----:B------:R-:W-:Y:S01]  /*1c70*/  PRMT R104, RZ, 0x7610, R104 ;  /* 0x00007610ff687816 */ /* 0x000fe20000000068 */
[CC--:B------:R-:W-:Y:S01]  /*1c80*/  IMAD.WIDE R66, R111.reuse, R0.reuse, c[0x0][0x188] ;  /* 0x000062006f427625 */ /* 0x0c0fe200078e0200 */
[----:B------:R-:W-:Y:S01]  /*1c90*/  PRMT R107, RZ, 0x7610, R107 ;  /* 0x00007610ff6b7816 */ /* 0x000fe2000000006b */
[----:B------:R0:W5:Y:S02]  /*1ca0*/  @!P4 LDG.E.EL.U16 R102, [R108.64] ;  /* 0x000000086c66c981 */ /* 0x000164000c2e1500 */
[----:B-1----:R-:W-:Y:S01]  /*1cb0*/  IMAD.WIDE R64, R111, R0, c[0x0][0x190] ;  /* 0x000064006f407625 */ /* 0x002fe200078e0200 */
[----:B------:R-:W-:Y:S01]  /*1cc0*/  LEA.HI.SX32 R63, R114, R63, 0x18 ;  /* 0x0000003f723f7211 */ /* 0x000fe200078fc2ff */
[----:B------:R1:W5:Y:S02]  /*1cd0*/  @!P4 LDG.E.EL.U16 R103, [R66.64] ;  /* 0x000000084267c981 */ /* 0x000364000c2e1500 */
[CC--:B------:R-:W-:Y:S02]  /*1ce0*/  IMAD.WIDE R110, R113.reuse, R16.reuse, c[0x0][0x178] ;  /* 0x00005e00716e7625 */ /* 0x0c0fe400078e0210 */
[----:B------:R1:W5:Y:S02]  /*1cf0*/  @!P4 LDG.E.EL.U16 R104, [R64.64] ;  /* 0x000000084068c981 */ /* 0x000364000c2e1500 */
[----:B0-----:R-:W-:-:S04]  /*1d00*/  IMAD.WIDE R68, R113, R16, c[0x0][0x180] ;  /* 0x0000600071447625 */ /* 0x001fc800078e0210 */
[----:B------:R-:W-:-:S04]  /*1d10*/  IMAD.WIDE R112, R117, R0, c[0x0][0x168] ;  /* 0x00005a0075707625 */ /* 0x000fc800078e0200 */
[----:B------:R-:W-:Y:S01]  /*1d20*/  IMAD.HI R114, R119, 0x66666667, RZ ;  /* 0x6666666777727827 */ /* 0x000fe200078e02ff */
[----:B------:R0:W5:Y:S01]  /*1d30*/  @!P3 LDG.E.EL.U16 R107, [R112.64] ;  /* 0x00000008706bb981 */ /* 0x000162000c2e1500 */
[----:B------:R-:W-:Y:S02]  /*1d40*/  ISETP.GE.AND P4, PT, R115, 0x3700, PT ;  /* 0x000037007300780c */ /* 0x000fe40003f86270 */
[----:B------:R-:W-:Y:S02]  /*1d50*/  MOV R105, RZ ;  /* 0x000000ff00697202 */ /* 0x000fe40000000f00 */
[----:B------:R-:W-:Y:S01]  /*1d60*/  MOV R106, RZ ;  /* 0x000000ff006a7202 */ /* 0x000fe20000000f00 */
[C---:B------:R-:W-:Y:S01]  /*1d70*/  IMAD R115, R63.reuse, -0x280, R115 ;  /* 0xfffffd803f737824 */ /* 0x040fe200078e0273 */
[----:B------:R-:W-:Y:S01]  /*1d80*/  PRMT R108, RZ, 0x7610, R108 ;  /* 0x00007610ff6c7816 */ /* 0x000fe2000000006c */
[----:B------:R-:W-:Y:S01]  /*1d90*/  IMAD R121, R63, UR6, R122 ;  /* 0x000000063f797c24 */ /* 0x000fe2000f8e027a */
[----:B------:R-:W-:-:S02]  /*1da0*/  PRMT R109, RZ, 0x7610, R109 ;  /* 0x00007610ff6d7816 */ /* 0x000fc4000000006d */
[----:B0-----:R-:W-:Y:S01]  /*1db0*/  SHF.R.U32.HI R113, RZ, 0x1f, R114 ;  /* 0x0000001fff717819 */ /* 0x001fe20000011672 */
[CC--:B-1----:R-:W-:Y:S01]  /*1dc0*/  IMAD.WIDE R66, R117.reuse, R0.reuse, c[0x0][0x188] ;  /* 0x0000620075427625 */ /* 0x0c2fe200078e0200 */
[----:B------:R0:W5:Y:S02]  /*1dd0*/  @P5 LDG.E.EL R105, [R110.64] ;  /* 0x000000086e695981 */ /* 0x000164000c2e1900 */
[----:B------:R-:W-:Y:S01]  /*1de0*/  LEA.HI.SX32 R118, R114, R113, 0x18 ;  /* 0x0000007172767211 */ /* 0x000fe200078fc2ff */
[-C--:B------:R-:W-:Y:S01]  /*1df0*/  IMAD.WIDE R62, R117, R0.reuse, c[0x0][0x190] ;  /* 0x00006400753e7625 */ /* 0x080fe200078e0200 */
[----:B------:R-:W-:Y:S01]  /*1e00*/  PRMT R112, RZ, 0x7610, R112 ;  /* 0x00007610ff707816 */ /* 0x000fe20000000070 */
[----:B------:R1:W5:Y:S02]  /*1e10*/  @P5 LDG.E.EL R106, [R68.64] ;  /* 0x00000008446a5981 */ /* 0x000364000c2e1900 */
[----:B------:R-:W-:Y:S01]  /*1e20*/  IMAD.WIDE R64, R115, R0, c[0x0][0x168] ;  /* 0x00005a0073407625 */ /* 0x000fe200078e0200 */
[----:B------:R-:W-:Y:S01]  /*1e30*/  LOP3.LUT R124, R4, 0x3c, R3, 0xfe, !PT ;  /* 0x0000003c047c7812 */ /* 0x000fe200078efe03 */
[----:B------:R1:W5:Y:S01]  /*1e40*/  @!P3 LDG.E.EL.U16 R108, [R66.64] ;  /* 0x00000008426cb981 */ /* 0x000362000c2e1500 */
[----:B0-----:R-:W-:Y:S01]  /*1e50*/  CS2R R110, SRZ ;  /* 0x00000000006e7805 */ /* 0x001fe2000001ff00 */
[----:B------:R-:W-:-:S02]  /*1e60*/  IMAD.WIDE R116, R121, R16, c[0x0][0x178] ;  /* 0x00005e0079747625 */ /* 0x000fc400078e0210 */
[----:B------:R0:W5:Y:S02]  /*1e70*/  @!P3 LDG.E.EL.U16 R109, [R62.64] ;  /* 0x000000083e6db981 */ /* 0x000164000c2e1500 */
[----:B-1----:R-:W-:Y:S02]  /*1e80*/  IMAD.WIDE R68, R121, R16, c[0x0][0x180] ;  /* 0x0000600079447625 */ /* 0x002fe400078e0210 */
[----:B------:R1:W5:Y:S02]  /*1e90*/  @!P4 LDG.E.EL.U16 R112, [R64.64] ;  /* 0x000000084070c981 */ /* 0x000364000c2e1500 */
[----:B------:R-:W-:Y:S02]  /*1ea0*/  IMAD R125, R118, UR6, R122 ;  /* 0x00000006767d7c24 */ /* 0x000fe4000f8e027a */
[CC--:B------:R-:W-:Y:S01]  /*1eb0*/  IMAD.WIDE R66, R115.reuse, R0.reuse, c[0x0][0x188] ;  /* 0x0000620073427625 */ /* 0x0c0fe200078e0200 */
[----:B------:R1:W5:Y:S03]  /*1ec0*/  @P2 LDG.E.EL R110, [R116.64] ;  /* 0x00000008746e2981 */ /* 0x000366000c2e1900 */
[----:B0-----:R-:W-:Y:S01]  /*1ed0*/  IMAD.WIDE R62, R115, R0, c[0x0][0x190] ;  /* 0x00006400733e7625 */ /* 0x001fe200078e0200 */
[----:B------:R-:W-:Y:S01]  /*1ee0*/  MOV R115, RZ ;  /* 0x000000ff00737202 */ /* 0x000fe20000000f00 */
[----:B------:R0:W5:Y:S01]  /*1ef0*/  @P2 LDG.E.EL R111, [R68.64] ;  /* 0x00000008446f2981 */ /* 0x000162000c2e1900 */
[----:B------:R-:W-:Y:S01]  /*1f00*/  ISETP.GE.AND P2, PT, R119, 0x3700, PT ;  /* 0x000037007700780c */ /* 0x000fe20003f46270 */
[----:B------:R-:W-:-:S04]  /*1f10*/  IMAD.WIDE R120, R125, R16, c[0x0][0x178] ;  /* 0x00005e007d787625 */ /* 0x000fc800078e0210 */
[----:B-1----:R-:W-:Y:S01]  /*1f20*/  IMAD.WIDE R64, R125, R16, c[0x0][0x180] ;  /* 0x000060007d407625 */ /* 0x002fe200078e0210 */
[----:B------:R1:W5:Y:S03]  /*1f30*/  @P1 LDG.E.EL R115, [R120.64] ;  /* 0x0000000878731981 */ /* 0x000366000c2e1900 */
[----:B------:R-:W-:Y:S01]  /*1f40*/  IMAD.HI R125, R124, 0x66666667, RZ ;  /* 0x666666677c7d7827 */ /* 0x000fe200078e02ff */
[----:B------:R-:W-:Y:S02]  /*1f50*/  MOV R116, RZ ;  /* 0x000000ff00747202 */ /* 0x000fe40000000f00 */
[----:B------:R-:W-:Y:S01]  /*1f60*/  PRMT R113, RZ, 0x7610, R113 ;  /* 0x00007610ff717816 */ /* 0x000fe20000000071 */
[----:B------:R-:W-:Y:S01]  /*1f70*/  IMAD R123, R118, -0x280, R119 ;  /* 0xfffffd80767b7824 */ /* 0x000fe200078e0277 */
[----:B------:R-:W-:Y:S02]  /*1f80*/  PRMT R114, RZ, 0x7610, R114 ;  /* 0x00007610ff727816 */ /* 0x000fe40000000072 */
[----:B-1----:R-:W-:Y:S01]  /*1f90*/  SHF.R.U32.HI R120, RZ, 0x1f, R125 ;  /* 0x0000001fff787819 */ /* 0x002fe2000001167d */
[----:B0-----:R-:W-:Y:S01]  /*1fa0*/  IMAD.WIDE R68, R123, R0, c[0x0][0x168] ;  /* 0x00005a007b447625 */ /* 0x001fe200078e0200 */
[----:B------:R-:W-:Y:S01]  /*1fb0*/  PRMT R117, RZ, 0x7610, R117 ;  /* 0x00007610ff757816 */ /* 0x000fe20000000075 */
[----:B------:R0:W5:Y:S01]  /*1fc0*/  @P1 LDG.E.EL R116, [R64.64] ;  /* 0x0000000840741981 */ /* 0x000162000c2e1900 */
[----:B------:R-:W-:-:S02]  /*1fd0*/  LEA.HI.SX32 R125, R125, R120, 0x18 ;  /* 0x000000787d7d7211 */ /* 0x000fc400078fc2ff */
[C---:B------:R-:W-:Y:S01]  /*1fe0*/  ISETP.LT.AND P0, PT, R124.reuse, 0x3700, !P0 ;  /* 0x000037007c00780c */ /* 0x040fe20004701270 */
[----:B------:R1:W5:Y:S01]  /*1ff0*/  @!P4 LDG.E.EL.U16 R113, [R66.64] ;  /* 0x000000084271c981 */ /* 0x000362000c2e1500 */
[----:B------:R-:W-:Y:S02]  /*2000*/  PRMT R118, RZ, 0x7610, R118 ;  /* 0x00007610ff767816 */ /* 0x000fe40000000076 */
[----:B------:R-:W-:Y:S01]  /*2010*/  PRMT R119, RZ, 0x7610, R119 ;  /* 0x00007610ff777816 */ /* 0x000fe20000000077 */
[----:B------:R1:W5:Y:S01]  /*2020*/  @!P4 LDG.E.EL.U16 R114, [R62.64] ;  /* 0x000000083e72c981 */ /* 0x000362000c2e1500 */
[----:B------:R-:W-:Y:S01]  /*2030*/  ISETP.GE.AND P1, PT, R124, 0x3700, PT ;  /* 0x000037007c00780c */ /* 0x000fe20003f26270 */
[----:B0-----:R-:W-:Y:S02]  /*2040*/  IMAD R65, R125, -0x280, R124 ;  /* 0xfffffd807d417824 */ /* 0x001fe400078e027c */
[----:B------:R0:W5:Y:S01]  /*2050*/  @!P2 LDG.E.EL.U16 R117, [R68.64] ;  /* 0x000000084475a981 */ /* 0x000162000c2e1500 */
[----:B-1----:R-:W-:-:S04]  /*2060*/  IMAD.WIDE R66, R123, R0, c[0x0][0x190] ;  /* 0x000064007b427625 */ /* 0x002fc800078e0200 */
[-C--:B------:R-:W-:Y:S01]  /*2070*/  IMAD.WIDE R62, R123, R0.reuse, c[0x0][0x188] ;  /* 0x000062007b3e7625 */ /* 0x080fe200078e0200 */
[----:B------:R1:W5:Y:S03]  /*2080*/  @!P2 LDG.E.EL.U16 R119, [R66.64] ;  /* 0x000000084277a981 */ /* 0x000366000c2e1500 */
[----:B0-----:R-:W-:Y:S01]  /*2090*/  IMAD R69, R124, UR6, R122 ;  /* 0x000000067c457c24 */ /* 0x001fe2000f8e027a */
[----:B------:R0:W5:Y:S01]  /*20a0*/  @!P2 LDG.E.EL.U16 R118, [R62.64] ;  /* 0x000000083e76a981 */ /* 0x000162000c2e1500 */
[----:B------:R-:W-:Y:S02]  /*20b0*/  PRMT R123, RZ, 0x7610, R123 ;  /* 0x00007610ff7b7816 */ /* 0x000fe4000000007b */
[----:B------:R-:W-:Y:S01]  /*20c0*/  PRMT R121, RZ, 0x7610, R121 ;  /* 0x00007610ff797816 */ /* 0x000fe20000000079 */
[----:B-1----:R-:W-:-:S04]  /*20d0*/  IMAD.WIDE R66, R69, R0, c[0x0][0x160] ;  /* 0x0000580045427625 */ /* 0x002fc800078e0200 */
[CC--:B0-----:R-:W-:Y:S01]  /*20e0*/  IMAD.WIDE R62, R65.reuse, R0.reuse, c[0x0][0x168] ;  /* 0x00005a00413e7625 */ /* 0x0c1fe200078e0200 */
[----:B------:R0:W5:Y:S03]  /*20f0*/  @P0 LDG.E.EL.U16 R123, [R66.64] ;  /* 0x00000008427b0981 */ /* 0x000166000c2e1500 */
[----:B------:R-:W-:-:S04]  /*2100*/  IMAD.WIDE R64, R65, R0, c[0x0][0x188] ;  /* 0x0000620041407625 */ /* 0x000fc800078e0200 */
[----:B------:R-:W-:Y:S01]  /*2110*/  IMAD R125, R125, UR6, R122 ;  /* 0x000000067d7d7c24 */ /* 0x000fe2000f8e027a */
[----:B------:R1:W5:Y:S01]  /*2120*/  @!P1 LDG.E.EL.U16 R121, [R64.64] ;  /* 0x0000000840799981 */ /* 0x000362000c2e1500 */
[----:B0-----:R-:W-:Y:S02]  /*2130*/  MOV R67, RZ ;  /* 0x000000ff00437202 */ /* 0x001fe40000000f00 */
[----:B------:R-:W-:Y:S01]  /*2140*/  PRMT R120, RZ, 0x7610, R120 ;  /* 0x00007610ff787816 */ /* 0x000fe20000000078 */
[----:B------:R-:W-:-:S04]  /*2150*/  IMAD.HI R124, R124, 0x66666667, RZ ;  /* 0x666666677c7c7827 */ /* 0x000fc800078e02ff */
[----:B-1----:R-:W-:Y:S01]  /*2160*/  IMAD.WIDE R64, R125, R16, c[0x0][0x180] ;  /* 0x000060007d407625 */ /* 0x002fe200078e0210 */
[----:B------:R0:W5:Y:S01]  /*2170*/  @!P1 LDG.E.EL.U16 R120, [R62.64] ;  /* 0x000000083e789981 */ /* 0x000162000c2e1500 */
[----:B------:R-:W-:-:S03]  /*2180*/  PRMT R66, RZ, 0x7610, R66 ;  /* 0x00007610ff427816 */ /* 0x000fc60000000042 */
[----:B------:R1:W5:Y:S01]  /*2190*/  @P0 LDG.E.EL R67, [R64.64] ;  /* 0x0000000840430981 */ /* 0x000362000c2e1900 */
[----:B------:R-:W-:Y:S01]  /*21a0*/  IMAD.WIDE R68, R69, R0, c[0x0][0x170] ;  /* 0x00005c0045447625 */ /* 0x000fe200078e0200 */
[----:B0-----:R-:W-:-:S04]  /*21b0*/  SHF.R.U32.HI R63, RZ, 0x1f, R124 ;  /* 0x0000001fff3f7819 */ /* 0x001fc8000001167c */
[----:B------:R0:W5:Y:S01]  /*21c0*/  @P0 LDG.E.EL.U16 R66, [R68.64] ;  /* 0x0000000844420981 */ /* 0x000162000c2e1500 */
[----:B------:R-:W-:Y:S02]  /*21d0*/  LOP3.LUT R62, R4, 0x3c, R3, 0xfe, !PT ;  /* 0x0000003c043e7812 */ /* 0x000fe400078efe03 */
[----:B------:R-:W-:Y:S02]  /*21e0*/  LEA.HI.SX32 R63, R124, R63, 0x18 ;  /* 0x0000003f7c3f7211 */ /* 0x000fe400078fc2ff */
[----:B------:R-:W-:-:S03]  /*21f0*/  PRMT R122, RZ, 0x7610, R122 ;  /* 0x00007610ff7a7816 */ /* 0x000fc6000000007a */
[----:B------:R-:W-:Y:S02]  /*2200*/  IMAD R63, R63, -0x280, R62 ;  /* 0xfffffd803f3f7824 */ /* 0x000fe400078e023e */
[----:B0-----:R-:W-:Y:S01]  /*2210*/  IMAD.WIDE R68, R125, R16, c[0x0][0x178] ;  /* 0x00005e007d447625 */ /* 0x001fe200078e0210 */
[----:B------:R-:W-:-:S03]  /*2220*/  MOV R16, RZ ;  /* 0x000000ff00107202 */ /* 0x000fc60000000f00 */
[----:B------:R-:W-:-:S03]  /*2230*/  IMAD.WIDE R62, R63, R0, c[0x0][0x190] ;  /* 0x000064003f3e7625 */ /* 0x000fc600078e0200 */
[----:B------:R-:W5:Y:S04]  /*2240*/  @P0 LDG.E.EL R16, [R68.64] ;  /* 0x0000000844100981 */ /* 0x000f68000c2e1900 */
[----:B------:R0:W5:Y:S01]  /*2250*/  @!P1 LDG.E.EL.U16 R122, [R62.64] ;  /* 0x000000083e7a9981 */ /* 0x000162000c2e1500 */
[----:B------:R-:W-:Y:S02]  /*2260*/  HADD2.F32 R6, -RZ, R6.H0_H0 ;  /* 0x20000006ff067230 */ /* 0x000fe40000004100 */
[----:B--2---:R-:W-:Y:S02]  /*2270*/  HADD2.F32 R15, -RZ, R15.H0_H0 ;  /* 0x2000000fff0f7230 */ /* 0x004fe40000004100 */
[----:B------:R-:W-:-:S03]  /*2280*/  HADD2.F32 R7, -RZ, R7.H0_H0 ;  /* 0x20000007ff077230 */ /* 0x000fc60000004100 */
[----:B------:R-:W-:Y:S01]  /*2290*/  FADD R6, R6, R15 ;  /* 0x0000000f06067221 */ /* 0x000fe20000000000 */
[----:B------:R-:W-:Y:S02]  /*22a0*/  HADD2.F32 R15, -RZ, R8.H0_H0 ;  /* 0x20000008ff0f7230 */ /* 0x000fe40000004100 */
[----:B0-----:R-:W-:Y:S01]  /*22b0*/  HADD2.F32 R62, -RZ, R27.H0_H0 ;  /* 0x2000001bff3e7230 */ /* 0x001fe20000004100 */
[----:B------:R-:W-:Y:S01]  /*22c0*/  FFMA R8, R7, 0.125, R6 ;  /* 0x3e00000007087823 */ /* 0x000fe20000000006 */
[----:B------:R-:W-:Y:S01]  /*22d0*/  MOV R7, 0x3acccccd ;  /* 0x3acccccd00077802 */ /* 0x000fe20000000f00 */
[----:B------:R-:W1:Y:S02]  /*22e0*/  S2R R124, SR_TID.X ;  /* 0x00000000007c7919 */ /* 0x000e640000002100 */
[----:B------:R-:W-:Y:S01]  /*22f0*/  FADD R15, R15, R62 ;  /* 0x0000003e0f0f7221 */ /* 0x000fe20000000000 */
[----:B------:R-:W-:Y:S01]  /*2300*/  HADD2.F32 R62, -RZ, R9.H0_H0 ;  /* 0x20000009ff3e7230 */ /* 0x000fe20000004100 */
[-C--:B------:R-:W-:Y:S01]  /*2310*/  FFMA R9, R26, R7.reuse, 9.9999997473787516356e-06 ;  /* 0x3727c5ac1a097423 */ /* 0x080fe20000000007 */
[----:B------:R-:W-:Y:S01]  /*2320*/  FADD R17, R8, -R17 ;  /* 0x8000001108117221 */ /* 0x000fe20000000000 */
[----:B------:R-:W-:Y:S01]  /*2330*/  FFMA R8, R32, R7, 9.9999997473787516356e-06 ;  /* 0x3727c5ac20087423 */ /* 0x000fe20000000007 */
[----:B------:R-:W-:Y:S01]  /*2340*/  HADD2.F32 R10, -RZ, R10.H0_H0 ;  /* 0x2000000aff0a7230 */ /* 0x000fe20000004100 */
[----:B------:R-:W-:-:S02]  /*2350*/  FFMA R62, R62, 0.125, R15 ;  /* 0x3e0000003e3e7823 */ /* 0x000fc4000000000f */
[----:B------:R-:W0:Y:S01]  /*2360*/  MUFU.RSQ R9, R9 ;  /* 0x0000000900097308 */ /* 0x000e220000001400 */
[----:B------:R-:W-:Y:S02]  /*2370*/  HADD2.F32 R15, -RZ, R30.H0_H0 ;  /* 0x2000001eff0f7230 */ /* 0x000fe40000004100 */
[----:B------:R-:W-:-:S05]  /*2380*/  HADD2.F32 R11, -RZ, R11.H0_H0 ;  /* 0x2000000bff0b7230 */ /* 0x000fca0000004100 */
[----:B------:R-:W2:Y:S01]  /*2390*/  MUFU.RSQ R8, R8 ;  /* 0x0000000800087308 */ /* 0x000ea20000001400 */
[----:B------:R-:W-:Y:S01]  /*23a0*/  FADD R10, R10, R15 ;  /* 0x0000000f0a0a7221 */ /* 0x000fe20000000000 */
[----:B------:R-:W-:-:S03]  /*23b0*/  FADD R62, R62, -R25 ;  /* 0x800000193e3e7221 */ /* 0x000fc60000000000 */
[----:B------:R-:W-:Y:S01]  /*23c0*/  FFMA R10, R11, 0.125, R10 ;  /* 0x3e0000000b0a7823 */ /* 0x000fe2000000000a */
[----:B-1----:R-:W-:Y:S01]  /*23d0*/  LOP3.LUT R64, R124, 0x3f, RZ, 0xc0, !PT ;  /* 0x0000003f7c407812 */ /* 0x002fe200078ec0ff */
[----:B------:R-:W-:Y:S01]  /*23e0*/  HADD2.F32 R14, -RZ, R14.H0_H0 ;  /* 0x2000000eff0e7230 */ /* 0x000fe20000004100 */
[----:B0-----:R-:W-:Y:S01]  /*23f0*/  FMUL R62, R9, R62 ;  /* 0x0000003e093e7220 */ /* 0x001fe20000400000 */
[----:B------:R-:W-:Y:S01]  /*2400*/  FADD R31, R10, -R31 ;  /* 0x8000001f0a1f7221 */ /* 0x000fe20000000000 */
[----:B------:R-:W-:Y:S02]  /*2410*/  HADD2.F32 R9, -RZ, R44.H0_H0 ;  /* 0x2000002cff097230 */ /* 0x000fe40000004100 */
[----:B------:R-:W-:Y:S02]  /*2420*/  HADD2.F32 R28, -RZ, R28.H0_H0 ;  /* 0x2000001cff1c7230 */ /* 0x000fe40000004100 */
[----:B------:R-:W-:Y:S02]  /*2430*/  HADD2.F32 R29, -RZ, R29.H0_H0 ;  /* 0x2000001dff1d7230 */ /* 0x000fe40000004100 */
[----:B------:R-:W-:Y:S01]  /*2440*/  HADD2.F32 R33, -RZ, R33.H0_H0 ;  /* 0x20000021ff217230 */ /* 0x000fe20000004100 */
[----:B--2---:R-:W-:Y:S01]  /*2450*/  FMUL R8, R8, R31 ;  /* 0x0000001f08087220 */ /* 0x004fe20000400000 */
[----:B------:R-:W-:-:S02]  /*2460*/  HADD2.F32 R34, -RZ, R34.H0_H0 ;  /* 0x20000022ff227230 */ /* 0x000fc40000004100 */
[----:B------:R-:W-:Y:S01]  /*2470*/  IMAD R64, R64, 0x48, RZ ;  /* 0x0000004840407824 */ /* 0x000fe200078e02ff */
[----:B------:R-:W-:Y:S01]  /*2480*/  FADD R14, R14, R9 ;  /* 0x000000090e0e7221 */ /* 0x000fe20000000000 */
[----:B------:R-:W-:Y:S01]  /*2490*/  FFMA R9, R28, R62, R29 ;  /* 0x0000003e1c097223 */ /* 0x000fe2000000001d */
[----:B------:R-:W-:Y:S02]  /*24a0*/  FFMA R34, R33, R8, R34 ;  /* 0x0000000821227223 */ /* 0x000fe40000000022 */
[----:B------:R-:W-:Y:S01]  /*24b0*/  LOP3.LUT R3, R64, R3, RZ, 0xfc, !PT ;  /* 0x0000000340037212 */ /* 0x000fe200078efcff */
[----:B------:R-:W-:Y:S02]  /*24c0*/  HADD2.F32 R24, -RZ, R24.H0_H0 ;  /* 0x20000018ff187230 */ /* 0x000fe40000004100 */
[----:B------:R-:W-:Y:S02]  /*24d0*/  F2FP.F16.F32.PACK_AB R9, R34, R9 ;  /* 0x000000092209723e */ /* 0x000fe400000000ff */
[----:B------:R-:W-:Y:S01]  /*24e0*/  SHF.L.U32 R3, R3, 0x1, RZ ;  /* 0x0000000103037819 */ /* 0x000fe200000006ff */
[----:B------:R-:W-:Y:S01]  /*24f0*/  HADD2.F32 R11, -RZ, R58.H0_H0 ;  /* 0x2000003aff0b7230 */ /* 0x000fe20000004100 */
[----:B------:R-:W-:Y:S01]  /*2500*/  PRMT R10, R9, 0x7632, R10 ;  /* 0x00007632090a7816 */ /* 0x000fe2000000000a */
[----:B------:R-:W-:-:S02]  /*2510*/  HADD2.F32 R8, -RZ, R35.H0_H0 ;  /* 0x20000023ff087230 */ /* 0x000fc40000004100 */
[----:B------:R0:W-:Y:S01]  /*2520*/  STS.U16 [R3], R9 ;  /* 0x0000000903007388 */ /* 0x0001e20000000400 */
[----:B------:R-:W-:Y:S01]  /*2530*/  HADD2.F32 R38, -RZ, R38.H0_H0 ;  /* 0x20000026ff267230 */ /* 0x000fe20000004100 */
[----:B------:R-:W-:Y:S01]  /*2540*/  FADD R11, R24, R11 ;  /* 0x0000000b180b7221 */ /* 0x000fe20000000000 */
[-C--:B----4-:R-:W-:Y:S01]  /*2550*/  FFMA R91, R91, R7.reuse, 9.9999997473787516356e-06 ;  /* 0x3727c5ac5b5b7423 */ /* 0x090fe20000000007 */
[----:B------:R-:W-:Y:S02]  /*2560*/  HADD2.F32 R50, -RZ, R50.H0_H0 ;  /* 0x20000032ff327230 */ /* 0x000fe40000004100 */
[----:B0-----:R-:W-:Y:S01]  /*2570*/  HADD2.F32 R9, -RZ, R80.H0_H0 ;  /* 0x20000050ff097230 */ /* 0x001fe20000004100 */
[----:B------:R-:W-:Y:S02]  /*2580*/  FFMA R8, R8, 0.125, R11 ;  /* 0x3e00000008087823 */ /* 0x000fe4000000000b */
[----:B------:R-:W0:Y:S02]  /*2590*/  MUFU.RSQ R91, R91 ;  /* 0x0000005b005b7308 */ /* 0x000e240000001400 */
[----:B------:R-:W-:Y:S01]  /*25a0*/  FADD R38, R38, R9 ;  /* 0x0000000926267221 */ /* 0x000fe20000000000 */
[----:B---3--:R-:W-:Y:S01]  /*25b0*/  HADD2.F32 R9, -RZ, R92.H0_H0 ;  /* 0x2000005cff097230 */ /* 0x008fe20000004100 */
[----:B------:R-:W-:Y:S01]  /*25c0*/  FADD R59, R8, -R59 ;  /* 0x8000003b083b7221 */ /* 0x000fe20000000000 */
[----:B------:R-:W-:Y:S01]  /*25d0*/  HADD2.F32 R8, -RZ, R51.H0_H0 ;  /* 0x20000033ff087230 */ /* 0x000fe20000004100 */
[-C--:B------:R-:W-:Y:S01]  /*25e0*/  FFMA R40, R40, R7.reuse, 9.9999997473787516356e-06 ;  /* 0x3727c5ac28287423 */ /* 0x080fe20000000007 */
[----:B------:R-:W-:Y:S01]  /*25f0*/  FFMA R46, R46, R7, 9.9999997473787516356e-06 ;  /* 0x3727c5ac2e2e7423 */ /* 0x000fe20000000007 */
[----:B------:R-:W-:Y:S01]  /*2600*/  FADD R9, R50, R9 ;  /* 0x0000000932097221 */ /* 0x000fe20000000000 */
[----:B------:R-:W-:-:S02]  /*2610*/  HADD2.F32 R12, -RZ, R12.H0_H0 ;  /* 0x2000000cff0c7230 */ /* 0x000fc40000004100 */
[----:B------:R-:W-:Y:S01]  /*2620*/  HADD2.F32 R41, -RZ, R41.H0_H0 ;  /* 0x20000029ff297230 */ /* 0x000fe20000004100 */
[----:B------:R-:W-:Y:S01]  /*2630*/  FFMA R8, R8, 0.125, R9 ;  /* 0x3e00000008087823 */ /* 0x000fe20000000009 */
[----:B------:R-:W1:Y:S01]  /*2640*/  MUFU.RSQ R40, R40 ;  /* 0x0000002800287308 */ /* 0x000e620000001400 */
[----:B------:R-:W-:Y:S01]  /*2650*/  FFMA R18, R18, R7, 9.9999997473787516356e-06 ;  /* 0x3727c5ac12127423 */ /* 0x000fe20000000007 */
[----:B------:R-:W-:Y:S01]  /*2660*/  HADD2.F32 R13, -RZ, R13.H0_H0 ;  /* 0x2000000dff0d7230 */ /* 0x000fe20000004100 */
[----:B------:R-:W-:Y:S01]  /*2670*/  FADD R8, R8, -R89 ;  /* 0x8000005908087221 */ /* 0x000fe20000000000 */
[----:B------:R-:W-:-:S04]  /*2680*/  HADD2.F32 R21, -RZ, R21.H0_H0 ;  /* 0x20000015ff157230 */ /* 0x000fc80000004100 */
[----:B------:R-:W2:Y:S01]  /*2690*/  MUFU.RSQ R46, R46 ;  /* 0x0000002e002e7308 */ /* 0x000ea20000001400 */
[----:B------:R-:W-:Y:S01]  /*26a0*/  HADD2.F32 R72, -RZ, R72.H0_H0 ;  /* 0x20000048ff487230 */ /* 0x000fe20000004100 */
[----:B------:R-:W-:Y:S01]  /*26b0*/  FADD R12, R12, R41 ;  /* 0x000000290c0c7221 */ /* 0x000fe20000000000 */
[-C--:B------:R-:W-:Y:S01]  /*26c0*/  FFMA R76, R76, R7.reuse, 9.9999997473787516356e-06 ;  /* 0x3727c5ac4c4c7423 */ /* 0x080fe20000000007 */
[-C--:B------:R-:W-:Y:S01]  /*26d0*/  FFMA R82, R82, R7.reuse, 9.9999997473787516356e-06 ;  /* 0x3727c5ac52527423 */ /* 0x080fe20000000007 */
[----:B0-----:R-:W-:Y:S01]  /*26e0*/  FMUL R91, R91, R8 ;  /* 0x000000085b5b7220 */ /* 0x001fe20000400000 */
[----:B------:R-:W-:Y:S02]  /*26f0*/  HADD2.F32 R8, -RZ, R73.H0_H0 ;  /* 0x20000049ff087230 */ /* 0x000fe40000004100 */
[----:B------:R0:W3:Y:S01]  /*2700*/  MUFU.RSQ R6, R18 ;  /* 0x0000001200067308 */ /* 0x0000e20000001400 */
[----:B------:R-:W-:Y:S01]  /*2710*/  FFMA R12, R13, 0.125, R12 ;  /* 0x3e0000000d0c7823 */ /* 0x000fe2000000000c */
[----:B------:R-:W-:Y:S01]  /*2720*/  FFMA R14, R21, 0.125, R14 ;  /* 0x3e000000150e7823 */ /* 0x000fe2000000000e */
[-C--:B------:R-:W-:Y:S01]  /*2730*/  FFMA R54, R54, R7.reuse, 9.9999997473787516356e-06 ;  /* 0x3727c5ac36367423 */ /* 0x080fe20000000007 */
[-C--:B------:R-:W-:Y:S01]  /*2740*/  FFMA R60, R60, R7.reuse, 9.9999997473787516356e-06 ;  /* 0x3727c5ac3c3c7423 */ /* 0x080fe20000000007 */
[----:B------:R-:W-:Y:S01]  /*2750*/  HADD2.F32 R36, -RZ, R36.H0_H0 ;  /* 0x20000024ff247230 */ /* 0x000fe20000004100 */
[----:B-----5:R-:W-:Y:S01]  /*2760*/  FFMA R96, R96, R7, 9.9999997473787516356e-06 ;  /* 0x3727c5ac60607423 */ /* 0x020fe20000000007 */
[----:B------:R-:W-:Y:S01]  /*2770*/  HADD2.F32 R77, -RZ, R77.H0_H0 ;  /* 0x2000004dff4d7230 */ /* 0x000fe20000004100 */
[----:B------:R-:W4:Y:S01]  /*2780*/  MUFU.RSQ R76, R76 ;  /* 0x0000004c004c7308 */ /* 0x000f220000001400 */
[----:B------:R-:W-:Y:S01]  /*2790*/  FADD R39, R12, -R39 ;  /* 0x800000270c277221 */ /* 0x000fe20000000000 */
[----:B------:R-:W-:Y:S01]  /*27a0*/  FADD R45, R14, -R45 ;  /* 0x8000002d0e2d7221 */ /* 0x000fe20000000000 */
[----:B------:R-:W-:Y:S01]  /*27b0*/  HADD2.F32 R22, -RZ, R22.H0_H0 ;  /* 0x20000016ff167230 */ /* 0x000fe20000004100 */
[----:B------:R-:W-:Y:S01]  /*27c0*/  FADD R36, R36, R77 ;  /* 0x0000004d24247221 */ /* 0x000fe20000000000 */
[----:B------:R-:W-:-:S03]  /*27d0*/  HADD2.F32 R55, -RZ, R55.H0_H0 ;  /* 0x20000037ff377230 */ /* 0x000fc60000004100 */
[----:B------:R-:W5:Y:S01]  /*27e0*/  MUFU.RSQ R82, R82 ;  /* 0x0000005200527308 */ /* 0x000f620000001400 */
[----:B------:R-:W-:Y:S01]  /*27f0*/  FFMA R101, R101, R7, 9.9999997473787516356e-06 ;  /* 0x3727c5ac65657423 */ /* 0x000fe20000000007 */
[----:B------:R-:W-:-:S05]  /*2800*/  HADD2.F32 R9, -RZ, R102.H0_H0 ;  /* 0x20000066ff097230 */ /* 0x000fca0000004100 */
[----:B------:R-:W-:Y:S01]  /*2810*/  FADD R9, R72, R9 ;  /* 0x0000000948097221 */ /* 0x000fe20000000000 */
[----:B------:R-:W-:Y:S01]  /*2820*/  HADD2.F32 R37, -RZ, R37.H0_H0 ;  /* 0x20000025ff257230 */ /* 0x000fe20000004100 */
[----:B------:R-:W0:Y:S01]  /*2830*/  MUFU.RSQ R54, R54 ;  /* 0x0000003600367308 */ /* 0x000e220000001400 */
[----:B------:R-:W-:Y:S01]  /*2840*/  HADD2.F32 R49, -RZ, R49.H0_H0 ;  /* 0x20000031ff317230 */ /* 0x000fe20000004100 */
[----:B------:R-:W-:Y:S01]  /*2850*/  FFMA R9, R8, 0.125, R9 ;  /* 0x3e00000008097823 */ /* 0x000fe20000000009 */
[----:B------:R-:W-:Y:S01]  /*2860*/  HADD2.F32 R42, -RZ, R42.H0_H0 ;  /* 0x2000002aff2a7230 */ /* 0x000fe20000004100 */
[----:B-1----:R-:W-:Y:S01]  /*2870*/  FMUL R39, R40, R39 ;  /* 0x0000002728277220 */ /* 0x002fe20000400000 */
[----:B------:R-:W-:Y:S01]  /*2880*/  HADD2.F32 R43, -RZ, R43.H0_H0 ;  /* 0x2000002bff2b7230 */ /* 0x000fe20000004100 */
[----:B--2---:R-:W-:Y:S01]  /*2890*/  FMUL R45, R46, R45 ;  /* 0x0000002d2e2d7220 */ /* 0x004fe20000400000 */
[----:B------:R-:W-:Y:S01]  /*28a0*/  HADD2.F32 R47, -RZ, R47.H0_H0 ;  /* 0x2000002fff2f7230 */ /* 0x000fe20000004100 */
[----:B------:R-:W1:Y:S01]  /*28b0*/  MUFU.RSQ R60, R60 ;  /* 0x0000003c003c7308 */ /* 0x000e620000001400 */
[----:B------:R-:W-:Y:S01]  /*28c0*/  HADD2.F32 R48, -RZ, R48.H0_H0 ;  /* 0x20000030ff307230 */ /* 0x000fe20000004100 */
[----:B------:R-:W-:Y:S01]  /*28d0*/  FADD R100, R9, -R100 ;  /* 0x8000006409647221 */ /* 0x000fe20000000000 */
[----:B------:R-:W-:-:S02]  /*28e0*/  HADD2.F32 R52, -RZ, R52.H0_H0 ;  /* 0x20000034ff347230 */ /* 0x000fc40000004100 */
[----:B------:R-:W-:Y:S01]  /*28f0*/  HADD2.F32 R97, -RZ, R97.H0_H0 ;  /* 0x20000061ff617230 */ /* 0x000fe20000004100 */
[----:B------:R-:W-:Y:S01]  /*2900*/  FADD R22, R22, R55 ;  /* 0x0000003716167221 */ /* 0x000fe20000000000 */
[----:B------:R-:W-:Y:S01]  /*2910*/  HADD2.F32 R23, -RZ, R23.H0_H0 ;  /* 0x20000017ff177230 */ /* 0x000fe20000004100 */
[----:B------:R-:W2:Y:S01]  /*2920*/  MUFU.RSQ R96, R96 ;  /* 0x0000006000607308 */ /* 0x000ea20000001400 */
[----:B------:R-:W-:Y:S01]  /*2930*/  HADD2.F32 R86, -RZ, R86.H0_H0 ;  /* 0x20000056ff567230 */ /* 0x000fe20000004100 */
[----:B------:R-:W-:Y:S01]  /*2940*/  FFMA R36, R37, 0.125, R36 ;  /* 0x3e00000025247823 */ /* 0x000fe20000000024 */
[----:B------:R-:W-:Y:S01]  /*2950*/  FFMA R38, R49, 0.125, R38 ;  /* 0x3e00000031267823 */ /* 0x000fe20000000026 */
[----:B------:R-:W-:-:S04]  /*2960*/  HADD2.F32 R71, -RZ, R71.H0_H0 ;  /* 0x20000047ff477230 */ /* 0x000fc80000004100 */
[----:B------:R-:W1:Y:S01]  /*2970*/  MUFU.RSQ R101, R101 ;  /* 0x0000006500657308 */ /* 0x000e620000001400 */
[----:B------:R-:W-:Y:S01]  /*2980*/  HADD2.F32 R74, -RZ, R74.H0_H0 ;  /* 0x2000004aff4a7230 */ /* 0x000fe20000004100 */
[----:B------:R-:W-:Y:S01]  /*2990*/  FFMA R106, R106, R7, 9.9999997473787516356e-06 ;  /* 0x3727c5ac6a6a7423 */ /* 0x000fe20000000007 */
[----:B------:R-:W-:Y:S01]  /*29a0*/  HADD2.F32 R107, -RZ, R107.H0_H0 ;  /* 0x2000006bff6b7230 */ /* 0x000fe20000004100 */
[----:B------:R-:W-:Y:S01]  /*29b0*/  FFMA R39, R42, R39, R43 ;  /* 0x000000272a277223 */ /* 0x000fe2000000002b */
[----:B------:R-:W-:Y:S01]  /*29c0*/  HADD2.F32 R88, -RZ, R88.H0_H0 ;  /* 0x20000058ff587230 */ /* 0x000fe20000004100 */
[----:B------:R-:W-:Y:S01]  /*29d0*/  FFMA R48, R47, R45, R48 ;  /* 0x0000002d2f307223 */ /* 0x000fe20000000030 */
[----:B0-----:R-:W-:Y:S01]  /*29e0*/  HADD2.F32 R18, -RZ, R19.H0_H0 ;  /* 0x20000013ff127230 */ /* 0x001fe20000004100 */
[----:B------:R-:W-:Y:S01]  /*29f0*/  FADD R52, R52, R97 ;  /* 0x0000006134347221 */ /* 0x000fe20000000000 */
[----:B------:R-:W-:Y:S01]  /*2a00*/  HADD2.F32 R15, -RZ, R20.H0_H0 ;  /* 0x20000014ff0f7230 */ /* 0x000fe20000004100 */
[----:B------:R-:W0:Y:S01]  /*2a10*/  MUFU.RSQ R106, R106 ;  /* 0x0000006a006a7308 */ /* 0x000e220000001400 */
[----:B------:R-:W-:-:S02]  /*2a20*/  HADD2.F32 R93, -RZ, R93.H0_H0 ;  /* 0x2000005dff5d7230 */ /* 0x000fc40000004100 */
[----:B------:R-:W-:Y:S01]  /*2a30*/  HADD2.F32 R9, -RZ, R112.H0_H0 ;  /* 0x20000070ff097230 */ /* 0x000fe20000004100 */
[----:B---3--:R-:W-:Y:S01]  /*2a40*/  FMUL R6, R6, R17 ;  /* 0x0000001106067220 */ /* 0x008fe20000400000 */
[----:B------:R-:W-:Y:S01]  /*2a50*/  HADD2.F32 R94, -RZ, R94.H0_H0 ;  /* 0x2000005eff5e7230 */ /* 0x000fe20000004100 */
[-C--:B------:R-:W-:Y:S01]  /*2a60*/  FFMA R111, R111, R7.reuse, 9.9999997473787516356e-06 ;  /* 0x3727c5ac6f6f7423 */ /* 0x080fe20000000007 */
[----:B------:R-:W-:Y:S01]  /*2a70*/  FFMA R22, R23, 0.125, R22 ;  /* 0x3e00000017167823 */ /* 0x000fe20000000016 */
[----:B------:R-:W-:Y:S01]  /*2a80*/  FADD R75, R36, -R75 ;  /* 0x8000004b244b7221 */ /* 0x000fe20000000000 */
[----:B------:R-:W-:Y:S01]  /*2a90*/  FADD R81, R38, -R81 ;  /* 0x8000005126517221 */ /* 0x000fe20000000000 */
[----:B------:R-:W-:Y:S02]  /*2aa0*/  FADD R86, R86, R9 ;  /* 0x0000000956567221 */ /* 0x000fe40000000000 */
[----:B------:R-:W3:Y:S01]  /*2ab0*/  MUFU.RSQ R111, R111 ;  /* 0x0000006f006f7308 */ /* 0x000ee20000001400 */
[----:B------:R-:W-:Y:S01]  /*2ac0*/  HADD2.F32 R85, -RZ, R85.H0_H0 ;  /* 0x20000055ff557230 */ /* 0x000fe20000004100 */
[----:B------:R-:W-:Y:S01]  /*2ad0*/  FFMA R52, R71, 0.125, R52 ;  /* 0x3e00000047347823 */ /* 0x000fe20000000034 */
[----:B------:R-:W-:Y:S01]  /*2ae0*/  HADD2.F32 R87, -RZ, R87.H0_H0 ;  /* 0x20000057ff577230 */ /* 0x000fe20000004100 */
[----:B------:R-:W-:Y:S01]  /*2af0*/  FADD R74, R74, R107 ;  /* 0x0000006b4a4a7221 */ /* 0x000fe20000000000 */
[----:B------:R-:W-:Y:S01]  /*2b00*/  HADD2.F32 R9, -RZ, R90.H0_H0 ;  /* 0x2000005aff097230 */ /* 0x000fe20000004100 */
[----:B------:R-:W-:Y:S01]  /*2b10*/  FFMA R116, R116, R7, 9.9999997473787516356e-06 ;  /* 0x3727c5ac74747423 */ /* 0x000fe20000000007 */
[----:B------:R-:W-:-:S05]  /*2b20*/  FFMA R6, R18, R6, R15 ;  /* 0x0000000612067223 */ /* 0x000fca000000000f */
[----:B------:R-:W0:Y:S01]  /*2b30*/  MUFU.RSQ R116, R116 ;  /* 0x0000007400747308 */ /* 0x000e220000001400 */
[----:B------:R-:W-:Y:S01]  /*2b40*/  HADD2.F32 R117, -RZ, R117.H0_H0 ;  /* 0x20000075ff757230 */ /* 0x000fe20000004100 */
[----:B------:R-:W-:Y:S01]  /*2b50*/  F2FP.F16.F32.PACK_AB R39, R48, R39 ;  /* 0x000000273027723e */ /* 0x000fe200000000ff */
[----:B------:R-:W-:Y:S01]  /*2b60*/  HADD2.F32 R78, -RZ, R78.H0_H0 ;  /* 0x2000004eff4e7230 */ /* 0x000fe20000004100 */
[----:B------:R-:W-:Y:S01]  /*2b70*/  FFMA R91, R93, R91, R94 ;  /* 0x0000005b5d5b7223 */ /* 0x000fe2000000005e */
[----:B------:R-:W-:Y:S01]  /*2b80*/  HADD2.F32 R79, -RZ, R79.H0_H0 ;  /* 0x2000004fff4f7230 */ /* 0x000fe20000004100 */
[----:B------:R-:W-:Y:S01]  /*2b90*/  FADD R88, R88, R117 ;  /* 0x0000007558587221 */ /* 0x000fe20000000000 */
[----:B------:R-:W-:Y:S01]  /*2ba0*/  HADD2.F32 R83, -RZ, R83.H0_H0 ;  /* 0x20000053ff537230 */ /* 0x000fe20000004100 */
[----:B------:R-:W-:Y:S01]  /*2bb0*/  FADD R53, R22, -R53 ;  /* 0x8000003516357221 */ /* 0x000fe20000000000 */
[----:B------:R-:W-:Y:S01]  /*2bc0*/  HADD2.F32 R84, -RZ, R84.H0_H0 ;  /* 0x20000054ff547230 */ /* 0x000fe20000004100 */
[----:B----4-:R-:W-:Y:S01]  /*2bd0*/  FMUL R75, R76, R75 ;  /* 0x0000004b4c4b7220 */ /* 0x010fe20000400000 */
[----:B-----5:R-:W-:Y:S01]  /*2be0*/  FMUL R81, R82, R81 ;  /* 0x0000005152517220 */ /* 0x020fe20000400000 */
[----:B------:R4:W-:Y:S01]  /*2bf0*/  STS.U16 [R3+0x8], R10 ;  /* 0x0000080a03007388 */ /* 0x0009e20000000400 */
[----:B------:R-:W-:Y:S01]  /*2c00*/  FADD R95, R52, -R95 ;  /* 0x8000005f345f7221 */ /* 0x000fe20000000000 */
[----:B------:R-:W-:Y:S01]  /*2c10*/  FFMA R74, R85, 0.125, R74 ;  /* 0x3e000000554a7823 */ /* 0x000fe2000000004a */
[----:B------:R-:W-:Y:S01]  /*2c20*/  HADD2.F32 R123, -RZ, R123.H0_H0 ;  /* 0x2000007bff7b7230 */ /* 0x000fe20000004100 */
[----:B------:R-:W-:Y:S01]  /*2c30*/  FFMA R87, R87, 0.125, R86 ;  /* 0x3e00000057577823 */ /* 0x000fe20000000056 */
[----:B------:R-:W-:Y:S01]  /*2c40*/  FFMA R88, R9, 0.125, R88 ;  /* 0x3e00000009587823 */ /* 0x000fe20000000058 */
[----:B------:R-:W-:Y:S01]  /*2c50*/  HADD2.F32 R56, -RZ, R56.H0_H0 ;  /* 0x20000038ff387230 */ /* 0x000fe20000004100 */
[----:B----4-:R-:W-:Y:S01]  /*2c60*/  PRMT R10, R39, 0x7632, R10 ;  /* 0x00007632270a7816 */ /* 0x010fe2000000000a */
[----:B------:R-:W-:Y:S01]  /*2c70*/  HADD2.F32 R57, -RZ, R57.H0_H0 ;  /* 0x20000039ff397230 */ /* 0x000fe20000004100 */
[----:B------:R-:W-:Y:S01]  /*2c80*/  FMUL R53, R54, R53 ;  /* 0x0000003536357220 */ /* 0x000fe20000400000 */
[----:B------:R-:W-:Y:S01]  /*2c90*/  HADD2.F32 R61, -RZ, R61.H0_H0 ;  /* 0x2000003dff3d7230 */ /* 0x000fe20000004100 */
[----:B------:R-:W-:Y:S01]  /*2ca0*/  FFMA R67, R67, R7, 9.9999997473787516356e-06 ;  /* 0x3727c5ac43437423 */ /* 0x000fe20000000007 */
[----:B------:R-:W-:-:S05]  /*2cb0*/  HADD2.F32 R120, -RZ, R120.H0_H0 ;  /* 0x20000078ff787230 */ /* 0x000fca0000004100 */
[----:B------:R-:W4:Y:S01]  /*2cc0*/  MUFU.RSQ R67, R67 ;  /* 0x0000004300437308 */ /* 0x000f220000001400 */
[----:B------:R-:W-:Y:S01]  /*2cd0*/  HADD2.F32 R7, -RZ, R66.H0_H0 ;  /* 0x20000042ff077230 */ /* 0x000fe20000004100 */
[----:B------:R-:W-:Y:S01]  /*2ce0*/  FADD R120, R123, R120 ;  /* 0x000000787b787221 */ /* 0x000fe20000000000 */
[----:B------:R-:W-:Y:S01]  /*2cf0*/  HADD2.F32 R70, -RZ, R70.H0_H0 ;  /* 0x20000046ff467230 */ /* 0x000fe20000004100 */
[----:B-1----:R-:W-:Y:S02]  /*2d00*/  FMUL R59, R60, R59 ;  /* 0x0000003b3c3b7220 */ /* 0x002fe40000400000 */
[----:B------:R-:W-:Y:S01]  /*2d10*/  FFMA R7, R7, 0.125, R120 ;  /* 0x3e00000007077823 */ /* 0x000fe20000000078 */
[----:B------:R-:W-:Y:S01]  /*2d20*/  FFMA R75, R78, R75, R79 ;  /* 0x0000004b4e4b7223 */ /* 0x000fe2000000004f */
[----:B------:R-:W-:Y:S01]  /*2d30*/  FFMA R84, R83, R81, R84 ;  /* 0x0000005153547223 */ /* 0x000fe20000000054 */
[----:B------:R-:W-:Y:S01]  /*2d40*/  F2FP.F16.F32.PACK_AB R6, R6, R91 ;  /* 0x0000005b0606723e */ /* 0x000fe200000000ff */
[----:B------:R-:W-:Y:S01]  /*2d50*/  HADD2.F32 R98, -RZ, R98.H0_H0 ;  /* 0x20000062ff627230 */ /* 0x000fe20000004100 */
[----:B--2---:R-:W-:Y:S01]  /*2d60*/  FMUL R95, R96, R95 ;  /* 0x0000005f605f7220 */ /* 0x004fe20000400000 */
[----:B------:R-:W-:Y:S01]  /*2d70*/  HADD2.F32 R99, -RZ, R99.H0_H0 ;  /* 0x20000063ff637230 */ /* 0x000fe20000004100 */
[----:B------:R-:W-:Y:S01]  /*2d80*/  FMUL R100, R101, R100 ;  /* 0x0000006465647220 */ /* 0x000fe20000400000 */
[----:B------:R-:W-:Y:S01]  /*2d90*/  HADD2.F32 R103, -RZ, R103.H0_H0 ;  /* 0x20000067ff677230 */ /* 0x000fe20000004100 */
[----:B------:R-:W-:Y:S01]  /*2da0*/  FADD R105, R74, -R105 ;  /* 0x800000694a697221 */ /* 0x000fe20000000000 */
[----:B------:R-:W-:Y:S01]  /*2db0*/  HADD2.F32 R104, -RZ, R104.H0_H0 ;  /* 0x20000068ff687230 */ /* 0x000fe20000004100 */
[----:B------:R-:W-:Y:S01]  /*2dc0*/  FADD R110, R87, -R110 ;  /* 0x8000006e576e7221 */ /* 0x000fe20000000000 */
[----:B------:R-:W-:Y:S01]  /*2dd0*/  FADD R115, R88, -R115 ;  /* 0x8000007358737221 */ /* 0x000fe20000000000 */
[----:B------:R-:W-:Y:S01]  /*2de0*/  FADD R16, R7, -R16 ;  /* 0x8000001007107221 */ /* 0x000fe20000000000 */
[----:B------:R-:W-:Y:S01]  /*2df0*/  FFMA R53, R56, R53, R57 ;  /* 0x0000003538357223 */ /* 0x000fe20000000039 */
[----:B------:R-:W-:Y:S01]  /*2e00*/  FFMA R70, R61, R59, R70 ;  /* 0x0000003b3d467223 */ /* 0x000fe20000000046 */
[----:B------:R1:W-:Y:S01]  /*2e10*/  STS.U16 [R3+0x18], R10 ;  /* 0x0000180a03007388 */ /* 0x0003e20000000400 */
[----:B------:R-:W-:Y:S01]  /*2e20*/  F2FP.F16.F32.PACK_AB R75, R84, R75 ;  /* 0x0000004b544b723e */ /* 0x000fe200000000ff */
[----:B------:R-:W-:Y:S01]  /*2e30*/  HADD2.F32 R108, -RZ, R108.H0_H0 ;  /* 0x2000006cff6c7230 */ /* 0x000fe20000004100 */
[----:B------:R-:W-:Y:S01]  /*2e40*/  FFMA R95, R98, R95, R99 ;  /* 0x0000005f625f7223 */ /* 0x000fe20000000063 */
[----:B------:R2:W-:Y:S01]  /*2e50*/  STS.U16 [R3+0x40], R6 ;  /* 0x0000400603007388 */ /* 0x0005e20000000400 */
[----:B------:R-:W-:Y:S01]  /*2e60*/  HADD2.F32 R109, -RZ, R109.H0_H0 ;  /* 0x2000006dff6d7230 */ /* 0x000fe20000004100 */
[----:B------:R-:W-:Y:S01]  /*2e70*/  FFMA R100, R103, R100, R104 ;  /* 0x0000006467647223 */ /* 0x000fe20000000068 */
[----:B------:R-:W-:Y:S01]  /*2e80*/  HADD2.F32 R113, -RZ, R113.H0_H0 ;  /* 0x20000071ff717230 */ /* 0x000fe20000004100 */
[----:B0-----:R-:W-:Y:S01]  /*2e90*/  FMUL R105, R106, R105 ;  /* 0x000000696a697220 */ /* 0x001fe20000400000 */
[----:B------:R-:W-:Y:S01]  /*2ea0*/  HADD2.F32 R114, -RZ, R114.H0_H0 ;  /* 0x20000072ff727230 */ /* 0x000fe20000004100 */
[----:B-1----:R-:W-:Y:S01]  /*2eb0*/  PRMT R10, R6, 0x7632, R10 ;  /* 0x00007632060a7816 */ /* 0x002fe2000000000a */
[----:B------:R-:W-:Y:S01]  /*2ec0*/  HADD2.F32 R118, -RZ, R118.H0_H0 ;  /* 0x20000076ff767230 */ /* 0x000fe20000004100 */
[----:B---3--:R-:W-:Y:S01]  /*2ed0*/  FMUL R110, R111, R110 ;  /* 0x0000006e6f6e7220 */ /* 0x008fe20000400000 */
[----:B------:R-:W-:Y:S01]  /*2ee0*/  HADD2.F32 R119, -RZ, R119.H0_H0 ;  /* 0x20000077ff777230 */ /* 0x000fe20000004100 */
[----:B------:R-:W-:Y:S01]  /*2ef0*/  FMUL R115, R116, R115 ;  /* 0x0000007374737220 */ /* 0x000fe20000400000 */
[----:B------:R-:W-:Y:S01]  /*2f00*/  HADD2.F32 R121, -RZ, R121.H0_H0 ;  /* 0x20000079ff797230 */ /* 0x000fe20000004100 */
[----:B----4-:R-:W-:Y:S01]  /*2f10*/  FMUL R16, R67, R16 ;  /* 0x0000001043107220 */ /* 0x010fe20000400000 */
[----:B------:R-:W-:Y:S01]  /*2f20*/  HADD2.F32 R122, -RZ, R122.H0_H0 ;  /* 0x2000007aff7a7230 */ /* 0x000fe20000004100 */
[----:B--2---:R-:W-:-:S02]  /*2f30*/  SHF.L.U32 R6, R5, 0x3, RZ ;  /* 0x0000000305067819 */ /* 0x004fc400000006ff */
[----:B------:R-:W-:Y:S01]  /*2f40*/  SHF.R.U32.HI R5, RZ, 0x3, R5 ;  /* 0x00000003ff057819 */ /* 0x000fe20000011605 */
[----:B------:R-:W-:Y:S01]  /*2f50*/  FFMA R105, R108, R105, R109 ;  /* 0x000000696c697223 */ /* 0x000fe2000000006d */
[----:B------:R-:W-:Y:S01]  /*2f60*/  F2FP.F16.F32.PACK_AB R53, R70, R53 ;  /* 0x000000354635723e */ /* 0x000fe200000000ff */
[----:B------:R-:W-:Y:S01]  /*2f70*/  FFMA R110, R113, R110, R114 ;  /* 0x0000006e716e7223 */ /* 0x000fe20000000072 */
[----:B------:R-:W-:Y:S01]  /*2f80*/  PRMT R8, R75, 0x7632, R8 ;  /* 0x000076324b087816 */ /* 0x000fe20000000008 */
[----:B------:R-:W-:Y:S01]  /*2f90*/  FFMA R115, R118, R115, R119 ;  /* 0x0000007376737223 */ /* 0x000fe20000000077 */
[----:B------:R-:W-:Y:S01]  /*2fa0*/  FFMA R16, R121, R16, R122 ;  /* 0x0000001079107223 */ /* 0x000fe2000000007a */
[----:B------:R-:W-:Y:S02]  /*2fb0*/  F2FP.F16.F32.PACK_AB R95, R100, R95 ;  /* 0x0000005f645f723e */ /* 0x000fe400000000ff */
[----:B------:R-:W-:Y:S02]  /*2fc0*/  LOP3.LUT R6, R6, 0x38, RZ, 0xc0, !PT ;  /* 0x0000003806067812 */ /* 0x000fe400078ec0ff */
[----:B------:R-:W-:Y:S01]  /*2fd0*/  SGXT.U32 R5, R5, 0x5 ;  /* 0x000000050505781a */ /* 0x000fe20000000000 */
[----:B------:R0:W-:Y:S01]  /*2fe0*/  STS.U16 [R3+0x38], R8 ;  /* 0x0000380803007388 */ /* 0x0001e20000000400 */
[----:B------:R-:W-:-:S02]  /*2ff0*/  PRMT R11, R53, 0x7632, R11 ;  /* 0x00007632350b7816 */ /* 0x000fc4000000000b */
[----:B------:R-:W-:Y:S02]  /*3000*/  F2FP.F16.F32.PACK_AB R105, R110, R105 ;  /* 0x000000696e69723e */ /* 0x000fe400000000ff */
[----:B------:R-:W-:Y:S02]  /*3010*/  F2FP.F16.F32.PACK_AB R16, R16, R115 ;  /* 0x000000731010723e */ /* 0x000fe400000000ff */
[----:B------:R-:W-:Y:S01]  /*3020*/  LOP3.LUT R7, R4, R6, RZ, 0xfc, !PT ;  /* 0x0000000604077212 */ /* 0x000fe200078efcff */
[----:B------:R-:W-:Y:S01]  /*3030*/  IMAD R6, R5, 0x48, R6 ;  /* 0x0000004805067824 */ /* 0x000fe200078e0206 */
[----:B0-----:R-:W-:Y:S01]  /*3040*/  PRMT R8, R95, 0x7632, R8 ;  /* 0x000076325f087816 */ /* 0x001fe20000000008 */
[----:B------:R0:W-:Y:S04]  /*3050*/  STS.U16 [R3+0x28], R11 ;  /* 0x0000280b03007388 */ /* 0x0001e80000000400 */
[----:B------:R1:W-:Y:S04]  /*3060*/  STS.U16 [R3+0x48], R10 ;  /* 0x0000480a03007388 */ /* 0x0003e80000000400 */
[----:B------:R2:W-:Y:S01]  /*3070*/  STS.U16 [R3+0x58], R8 ;  /* 0x0000580803007388 */ /* 0x0005e20000000400 */
[----:B0-----:R-:W-:-:S02]  /*3080*/  PRMT R11, R16, 0x7632, R11 ;  /* 0x00007632100b7816 */ /* 0x001fc4000000000b */
[----:B-1----:R-:W-:Y:S01]  /*3090*/  PRMT R10, R105, 0x7632, R10 ;  /* 0x00007632690a7816 */ /* 0x002fe2000000000a */
[----:B------:R-:W-:Y:S01]  /*30a0*/  STS.U16 [R3+0x10], R39 ;  /* 0x0000102703007388 */ /* 0x000fe20000000400 */
[----:B--2---:R-:W-:-:S03]  /*30b0*/  SHF.L.U32 R8, R6, 0x1, RZ ;  /* 0x0000000106087819 */ /* 0x004fc600000006ff */
[----:B------:R-:W-:Y:S04]  /*30c0*/  STS.U16 [R3+0x20], R53 ;  /* 0x0000203503007388 */ /* 0x000fe80000000400 */
[----:B------:R-:W-:Y:S04]  /*30d0*/  STS.U16 [R3+0x30], R75 ;  /* 0x0000304b03007388 */ /* 0x000fe80000000400 */
[----:B------:R-:W-:Y:S04]  /*30e0*/  STS.U16 [R3+0x50], R95 ;  /* 0x0000505f03007388 */ /* 0x000fe80000000400 */
[----:B------:R-:W-:Y:S04]  /*30f0*/  STS.U16 [R3+0x60], R105 ;  /* 0x0000606903007388 */ /* 0x000fe80000000400 */
[----:B------:R-:W-:Y:S04]  /*3100*/  STS.U16 [R3+0x68], R10 ;  /* 0x0000680a03007388 */ /* 0x000fe80000000400 */
[----:B------:R-:W-:Y:S04]  /*3110*/  STS.U16 [R3+0x70], R16 ;  /* 0x0000701003007388 */ /* 0x000fe80000000400 */
[----:B------:R-:W-:Y:S04]  /*3120*/  STS.U16 [R3+0x78], R11 ;  /* 0x0000780b03007388 */ /* 0x000fe80000000400 */
[----:B------:R-:W-:Y:S06]  /*3130*/  BAR.SYNC 0x0 ;  /* 0x0000000000007b1d */ /* 0x000fec0000000000 */
[----:B------:R-:W0:Y:S01]  /*3140*/  LDS.128 R12, [R8] ;  /* 0x00000000080c7984 */ /* 0x000e220000000c00 */
[----:B------:R-:W-:-:S05]  /*3150*/  IMAD.HI R4, R7, 0x66666667, RZ ;  /* 0x6666666707047827 */ /* 0x000fca00078e02ff */
[----:B------:R-:W-:-:S04]  /*3160*/  SHF.R.U32.HI R9, RZ, 0x1f, R4 ;  /* 0x0000001fff097819 */ /* 0x000fc80000011604 */
[----:B------:R-:W-:Y:S01]  /*3170*/  LEA.HI.SX32 R9, R4, R9, 0x18 ;  /* 0x0000000904097211 */ /* 0x000fe200078fc2ff */
[----:B------:R-:W-:-:S04]  /*3180*/  UIMAD UR4, UR5, UR4, URZ ;  /* 0x00000004050472a4 */ /* 0x000fc8000f8e023f */
[----:B------:R-:W-:Y:S01]  /*3190*/  IMAD R6, R9, 0x280, RZ ;  /* 0x0000028009067824 */ /* 0x000fe200078e02ff */
[C---:B------:R-:W-:Y:S02]  /*31a0*/  ISETP.GE.AND P0, PT, R7.reuse, 0x3700, PT ;  /* 0x000037000700780c */ /* 0x040fe40003f06270 */
[C---:B------:R-:W-:Y:S02]  /*31b0*/  LOP3.LUT R4, R2.reuse, R5, RZ, 0xfc, !PT ;  /* 0x0000000502047212 */ /* 0x040fe400078efcff */
[----:B------:R-:W-:Y:S02]  /*31c0*/  IADD3 R7, R7, -R6, RZ ;  /* 0x8000000607077210 */ /* 0x000fe40007ffe0ff */
[----:B------:R-:W-:Y:S02]  /*31d0*/  LOP3.LUT R5, R2, 0x20, R5, 0xfe, !PT ;  /* 0x0000002002057812 */ /* 0x000fe400078efe05 */
[----:B------:R-:W-:Y:S01]  /*31e0*/  ISETP.LT.AND P1, PT, R4, c[0x0][0x1ac], !P0 ;  /* 0x00006b0004007a0c */ /* 0x000fe20004721270 */
[----:B------:R-:W-:Y:S01]  /*31f0*/  IMAD R7, R6, UR4, R7 ;  /* 0x0000000406077c24 */ /* 0x000fe2000f8e0207 */
[----:B------:R-:W-:-:S03]  /*3200*/  ISETP.LT.AND P0, PT, R5, c[0x0][0x1ac], !P0 ;  /* 0x00006b0005007a0c */ /* 0x000fc60004701270 */
[----:B------:R-:W-:-:S04]  /*3210*/  IMAD R3, R4, 0x280, R7 ;  /* 0x0000028004037824 */ /* 0x000fc800078e0207 */
[----:B------:R-:W-:-:S05]  /*3220*/  IMAD.WIDE R2, R3, R0, c[0x0][0x198] ;  /* 0x0000660003027625 */ /* 0x000fca00078e0200 */
[----:B0-----:R0:W-:Y:S01]  /*3230*/  @P1 STG.E.128 [R2.64], R12 ;  /* 0x0000000c02001986 */ /* 0x0011e2000c101d08 */
[----:B------:R-:W-:Y:S05]  /*3240*/  @!P0 EXIT ;  /* 0x000000000000894d */ /* 0x000fea0003800000 */
[----:B------:R-:W1:Y:S01]  /*3250*/  LDS.128 R8, [R8+0x1200] ;  /* 0x0012000008087984 */ /* 0x000e620000000c00 */
[----:B0-----:R-:W-:-:S04]  /*3260*/  IMAD R3, R5, 0x280, R7 ;  /* 0x0000028005037824 */ /* 0x001fc800078e0207 */
[----:B------:R-:W-:-:S05]  /*3270*/  IMAD.WIDE R2, R3, R0, c[0x0][0x198] ;  /* 0x0000660003027625 */ /* 0x000fca00078e0200 */
[----:B-1----:R-:W-:Y:S01]  /*3280*/  STG.E.128 [R2.64], R8 ;  /* 0x0000000802007986 */ /* 0x002fe2000c101d08 */
[----:B------:R-:W-:Y:S05]  /*3290*/  EXIT ;  /* 0x000000000000794d */ /* 0x000fea0003800000 */
.L_x_0:
[----:B------:R-:W-:-:S00]  /*32a0*/  BRA `(.L_x_0) ;  /* 0xfffffff000007947 */ /* 0x000fc0000383ffff */
[----:B------:R-:W-:-:S00]  /*32b0*/  NOP ;  /* 0x0000000000007918 */ /* 0x000fc00000000000 */
        /* <DEDUP_REMOVED lines=12> */
.L_x_1:


//--------------------- .nv.global.init           --------------------------
	.section	.nv.global.init,"aw",@progbits
.nv.global.init:
	.type		_$_str,@object
	.size		_$_str,(.L_0 - _$_str)
_$_str:
        /*0000*/ 	.byte	0x5f, 0x5f, 0x43, 0x55, 0x44, 0x41, 0x5f, 0x46, 0x54, 0x5a, 0x00
.L_0:


//--------------------- .nv.shared.triton__0d1d2d3d4d5d6d7d8910de11 --------------------------
	.section	.nv.shared.triton__0d1d2d3d4d5d6d7d8910de11,"aw",@nobits
	.align	16
